	.target	sm_90a

	.elftype	@"ET_EXEC"


//--------------------- .note.nv.tkinfo           --------------------------
	.section	.note.nv.tkinfo,"",@"SHT_NOTE"
	.sectionflags	@"SHF_NOTE_NV_TKINFO"
	.tkinfo
        /*0018*/ 	.word	0x00000002
        /*0030*/ 	.string	""
        /*0030*/ 	.string	"ptxas"
        /*0030*/ 	.string	"Cuda compilation tools, release 13.0, V13.0.88"
        /*0030*/ 	.string	"Build cuda_13.0.r13.0/compiler.36424714_0"
        /*0030*/ 	.string	"-arch sm_90a -m 64 "



//--------------------- .note.nv.cuinfo           --------------------------
	.section	.note.nv.cuinfo,"",@"SHT_NOTE"
	.sectionflags	@"SHF_NOTE_NV_CUINFO"
        /*0018*/ 	.short	0x0002
        /*001a*/ 	.short	0x005a
        /*001c*/ 	.short	0x0082
	.zero		2


//--------------------- .nv.info                  --------------------------
	.section	.nv.info,"",@"SHT_CUDA_INFO"
	.align	4


	//----- nvinfo : EIATTR_REGCOUNT
	.align		4
        /*0000*/ 	.byte	0x04, 0x2f
        /*0002*/ 	.short	(.L_12 - .L_11)
	.align		4
.L_11:
        /*0004*/ 	.word	index@(_ZN7cutlass13device_kernelINS_4gemm6kernel13GemmUniversalIN4cute5tupleIJiiiiEEENS1_10collective13CollectiveMmaINS1_37MainloopSm90TmaGmmaWarpSpecializedFP8ILi9ENS5_IJNS4_1CILi1EEESB_SB_EEENS1_32KernelTmaWarpSpecializedPingpongEEENS5_IJNSA_ILi64EEENSA_ILi128EEESG_EEENS_12float_e5m2_tENS5_IJlSB_lEEENS_12float_e4m3_tESJ_NS4_8TiledMMAINS4_8MMA_AtomIJNS4_4SM904GMMA31MMA_64x128x32_F32E5M2E4M3_SS_TNILNSO_7ScaleInE1ELSQ_1EEEEEENS4_6LayoutISC_NS5_IJNSA_ILi0EEESU_SU_EEEEENS5_IJNS4_10UnderscoreESX_SX_EEEEENS4_13SM90_TMA_LOADENS4_14ComposedLayoutINS4_7SwizzleILi3ELi4ELi3EEENS4_18smem_ptr_flag_bitsILi8EEENST_INS5_IJNSA_ILi8EEESG_EEENS5_IJSG_SB_EEEEEEEvNS4_8identityES10_S1A_vS1B_EENS_8epilogue10collective6detail29Sm90TmaWarpSpecializedAdapterINS1E_15DefaultEpilogueISI_SJ_SJ_NS1D_6thread17LinearCombinationISI_Li1EffLNS1I_9ScaleType4KindE0ELNS_15FloatRoundStyleE2ESI_EENS1_15EpilogueDefaultEEEEEvvEEEEvNT_6ParamsE)
        /*0008*/ 	.word	0x000000a8


	//----- nvinfo : EIATTR_FRAME_SIZE
	.align		4
.L_12:
        /*000c*/ 	.byte	0x04, 0x11
        /*000e*/ 	.short	(.L_14 - .L_13)
	.align		4
.L_13:
        /*0010*/ 	.word	index@(_ZN7cutlass13device_kernelINS_4gemm6kernel13GemmUniversalIN4cute5tupleIJiiiiEEENS1_10collective13CollectiveMmaINS1_37MainloopSm90TmaGmmaWarpSpecializedFP8ILi9ENS5_IJNS4_1CILi1EEESB_SB_EEENS1_32KernelTmaWarpSpecializedPingpongEEENS5_IJNSA_ILi64EEENSA_ILi128EEESG_EEENS_12float_e5m2_tENS5_IJlSB_lEEENS_12float_e4m3_tESJ_NS4_8TiledMMAINS4_8MMA_AtomIJNS4_4SM904GMMA31MMA_64x128x32_F32E5M2E4M3_SS_TNILNSO_7ScaleInE1ELSQ_1EEEEEENS4_6LayoutISC_NS5_IJNSA_ILi0EEESU_SU_EEEEENS5_IJNS4_10UnderscoreESX_SX_EEEEENS4_13SM90_TMA_LOADENS4_14ComposedLayoutINS4_7SwizzleILi3ELi4ELi3EEENS4_18smem_ptr_flag_bitsILi8EEENST_INS5_IJNSA_ILi8EEESG_EEENS5_IJSG_SB_EEEEEEEvNS4_8identityES10_S1A_vS1B_EENS_8epilogue10collective6detail29Sm90TmaWarpSpecializedAdapterINS1E_15DefaultEpilogueISI_SJ_SJ_NS1D_6thread17LinearCombinationISI_Li1EffLNS1I_9ScaleType4KindE0ELNS_15FloatRoundStyleE2ESI_EENS1_15EpilogueDefaultEEEEEvvEEEEvNT_6ParamsE)
        /*0014*/ 	.word	0x00000000


	//----- nvinfo : EIATTR_MIN_STACK_SIZE
	.align		4
.L_14:
        /*0018*/ 	.byte	0x04, 0x12
        /*001a*/ 	.short	(.L_16 - .L_15)
	.align		4
.L_15:
        /*001c*/ 	.word	index@(_ZN7cutlass13device_kernelINS_4gemm6kernel13GemmUniversalIN4cute5tupleIJiiiiEEENS1_10collective13CollectiveMmaINS1_37MainloopSm90TmaGmmaWarpSpecializedFP8ILi9ENS5_IJNS4_1CILi1EEESB_SB_EEENS1_32KernelTmaWarpSpecializedPingpongEEENS5_IJNSA_ILi64EEENSA_ILi128EEESG_EEENS_12float_e5m2_tENS5_IJlSB_lEEENS_12float_e4m3_tESJ_NS4_8TiledMMAINS4_8MMA_AtomIJNS4_4SM904GMMA31MMA_64x128x32_F32E5M2E4M3_SS_TNILNSO_7ScaleInE1ELSQ_1EEEEEENS4_6LayoutISC_NS5_IJNSA_ILi0EEESU_SU_EEEEENS5_IJNS4_10UnderscoreESX_SX_EEEEENS4_13SM90_TMA_LOADENS4_14ComposedLayoutINS4_7SwizzleILi3ELi4ELi3EEENS4_18smem_ptr_flag_bitsILi8EEENST_INS5_IJNSA_ILi8EEESG_EEENS5_IJSG_SB_EEEEEEEvNS4_8identityES10_S1A_vS1B_EENS_8epilogue10collective6detail29Sm90TmaWarpSpecializedAdapterINS1E_15DefaultEpilogueISI_SJ_SJ_NS1D_6thread17LinearCombinationISI_Li1EffLNS1I_9ScaleType4KindE0ELNS_15FloatRoundStyleE2ESI_EENS1_15EpilogueDefaultEEEEEvvEEEEvNT_6ParamsE)
        /*0020*/ 	.word	0x00000000
.L_16:


//--------------------- .nv.compat                --------------------------
	.section	.nv.compat,"",@"SHT_CUDA_COMPAT_INFO"
	.align	4
        /*0000*/ 	.byte	0x02, 0x09, 0x01, 0x00, 0x02, 0x02, 0x04, 0x00, 0x02, 0x05, 0x05, 0x00, 0x03, 0x07, 0x01, 0x01
        /*0010*/ 	.byte	0x02, 0x03, 0x01, 0x00, 0x02, 0x06, 0x01, 0x00, 0x04, 0x0b, 0x08, 0x00, 0x00, 0x00, 0x00, 0x00
        /*0020*/ 	.byte	0x00, 0x00, 0x00, 0x00


//--------------------- .nv.info._ZN7cutlass13device_kernelINS_4gemm6kernel13GemmUniversalIN4cute5tupleIJiiiiEEENS1_10collective13CollectiveMmaINS1_37MainloopSm90TmaGmmaWarpSpecializedFP8ILi9ENS5_IJNS4_1CILi1EEESB_SB_EEENS1_32KernelTmaWarpSpecializedPingpongEEENS5_IJNSA_ILi64EEENSA_ILi128EEESG_EEENS_12float_e5m2_tENS5_IJlSB_lEEENS_12float_e4m3_tESJ_NS4_8TiledMMAINS4_8MMA_AtomIJNS4_4SM904GMMA31MMA_64x128x32_F32E5M2E4M3_SS_TNILNSO_7ScaleInE1ELSQ_1EEEEEENS4_6LayoutISC_NS5_IJNSA_ILi0EEESU_SU_EEEEENS5_IJNS4_10UnderscoreESX_SX_EEEEENS4_13SM90_TMA_LOADENS4_14ComposedLayoutINS4_7SwizzleILi3ELi4ELi3EEENS4_18smem_ptr_flag_bitsILi8EEENST_INS5_IJNSA_ILi8EEESG_EEENS5_IJSG_SB_EEEEEEEvNS4_8identityES10_S1A_vS1B_EENS_8epilogue10collective6detail29Sm90TmaWarpSpecializedAdapterINS1E_15DefaultEpilogueISI_SJ_SJ_NS1D_6thread17LinearCombinationISI_Li1EffLNS1I_9ScaleType4KindE0ELNS_15FloatRoundStyleE2ESI_EENS1_15EpilogueDefaultEEEEEvvEEEEvNT_6ParamsE --------------------------
	.section	.nv.info._ZN7cutlass13device_kernelINS_4gemm6kernel13GemmUniversalIN4cute5tupleIJiiiiEEENS1_10collective13CollectiveMmaINS1_37MainloopSm90TmaGmmaWarpSpecializedFP8ILi9ENS5_IJNS4_1CILi1EEESB_SB_EEENS1_32KernelTmaWarpSpecializedPingpongEEENS5_IJNSA_ILi64EEENSA_ILi128EEESG_EEENS_12float_e5m2_tENS5_IJlSB_lEEENS_12float_e4m3_tESJ_NS4_8TiledMMAINS4_8MMA_AtomIJNS4_4SM904GMMA31MMA_64x128x32_F32E5M2E4M3_SS_TNILNSO_7ScaleInE1ELSQ_1EEEEEENS4_6LayoutISC_NS5_IJNSA_ILi0EEESU_SU_EEEEENS5_IJNS4_10UnderscoreESX_SX_EEEEENS4_13SM90_TMA_LOADENS4_14ComposedLayoutINS4_7SwizzleILi3ELi4ELi3EEENS4_18smem_ptr_flag_bitsILi8EEENST_INS5_IJNSA_ILi8EEESG_EEENS5_IJSG_SB_EEEEEEEvNS4_8identityES10_S1A_vS1B_EENS_8epilogue10collective6detail29Sm90TmaWarpSpecializedAdapterINS1E_15DefaultEpilogueISI_SJ_SJ_NS1D_6thread17LinearCombinationISI_Li1EffLNS1I_9ScaleType4KindE0ELNS_15FloatRoundStyleE2ESI_EENS1_15EpilogueDefaultEEEEEvvEEEEvNT_6ParamsE,"",@"SHT_CUDA_INFO"
	.sectionflags	@""
	.align	4


	//----- nvinfo : EIATTR_CUDA_API_VERSION
	.align		4
        /*0000*/ 	.byte	0x04, 0x37
        /*0002*/ 	.short	(.L_18 - .L_17)
.L_17:
        /*0004*/ 	.word	0x00000082


	//----- nvinfo : EIATTR_KPARAM_INFO
	.align		4
.L_18:
        /*0008*/ 	.byte	0x04, 0x17
        /*000a*/ 	.short	(.L_20 - .L_19)
.L_19:
        /*000c*/ 	.word	0x00000000
        /*0010*/ 	.short	0x0000
        /*0012*/ 	.short	0x0070
        /*0014*/ 	.byte	0x00, 0xf0, 0x01, 0x10


	//----- nvinfo : EIATTR_SPARSE_MMA_MASK
	.align		4
.L_20:
        /*0018*/ 	.byte	0x03, 0x50
        /*001a*/ 	.short	0x0000


	//----- nvinfo : EIATTR_MAXREG_COUNT
	.align		4
        /*001c*/ 	.byte	0x03, 0x1b
        /*001e*/ 	.short	0x00a8


	//----- nvinfo : EIATTR_NUM_BARRIERS
	.align		4
        /*0020*/ 	.byte	0x02, 0x4c
        /*0022*/ 	.byte	0x01
	.zero		1


	//----- nvinfo : EIATTR_MERCURY_ISA_VERSION
	.align		4
        /*0024*/ 	.byte	0x03, 0x5f
        /*0026*/ 	.short	0x0101


	//----- nvinfo : EIATTR_INT_WARP_WIDE_INSTR_OFFSETS
	.align		4
        /*0028*/ 	.byte	0x04, 0x31
        /*002a*/ 	.short	(.L_22 - .L_21)


	//   ....[0]....
.L_21:
        /*002c*/ 	.word	0x000004f0


	//   ....[1]....
        /*0030*/ 	.word	0x00000510


	//   ....[2]....
        /*0034*/ 	.word	0x00000590


	//   ....[3]....
        /*0038*/ 	.word	0x000005a0


	//   ....[4]....
        /*003c*/ 	.word	0x000005b0


	//   ....[5]....
        /*0040*/ 	.word	0x000005d0


	//   ....[6]....
        /*0044*/ 	.word	0x00000650


	//   ....[7]....
        /*0048*/ 	.word	0x00000670


	//----- nvinfo : EIATTR_COOP_GROUP_MASK_REGIDS
	.align		4
.L_22:
        /*004c*/ 	.byte	0x04, 0x29
        /*004e*/ 	.short	(.L_24 - .L_23)


	//   ....[0]....
.L_23:
        /*0050*/ 	.word	0xffffffff


	//   ....[1]....
        /*0054*/ 	.word	0xffffffff


	//   ....[2]....
        /*0058*/ 	.word	0xffffffff


	//   ....[3]....
        /*005c*/ 	.word	0xffffffff


	//   ....[4]....
        /*0060*/ 	.word	0xffffffff


	//   ....[5]....
        /*0064*/ 	.word	0xffffffff


	//----- nvinfo : EIATTR_COOP_GROUP_INSTR_OFFSETS
	.align		4
.L_24:
        /*0068*/ 	.byte	0x04, 0x28
        /*006a*/ 	.short	(.L_26 - .L_25)


	//   ....[0]....
.L_25:
        /*006c*/ 	.word	0x00000060


	//   ....[1]....
        /*0070*/ 	.word	0x00000070


	//   ....[2]....
        /*0074*/ 	.word	0x00000130


	//   ....[3]....
        /*0078*/ 	.word	0x00000390


	//   ....[4]....
        /*007c*/ 	.word	0x000003d0


	//   ....[5]....
        /*0080*/ 	.word	0x00000410


	//----- nvinfo : EIATTR_REG_RECONFIG
	.align		4
.L_26:
        /*0084*/ 	.byte	0x01, 0x54
	.zero		2


	//----- nvinfo : EIATTR_MBARRIER_INSTR_OFFSETS
	.align		4
        /*0088*/ 	.byte	0x04, 0x39
        /*008a*/ 	.short	(.L_28 - .L_27)


	//   ....[0]....
.L_27:
        /*008c*/ 	.word	0x00000250
        /*0090*/ 	.word	0x000000ff
        /*0094*/ 	.word	0x00000000
        /*0098*/ 	.short	0x0100
        /*009a*/ 	.byte	0x08
	.zero		1


	//   ....[1]....
        /*009c*/ 	.word	0x00000260
        /*00a0*/ 	.word	0x000000ff
        /*00a4*/ 	.word	0x00000048
        /*00a8*/ 	.short	0x0100
        /*00aa*/ 	.byte	0x08
	.zero		1


	//   ....[2]....
        /*00ac*/ 	.word	0x00000270
        /*00b0*/ 	.word	0x000000ff
        /*00b4*/ 	.word	0x00000008
        /*00b8*/ 	.short	0x0100
        /*00ba*/ 	.byte	0x08
	.zero		1


	//   ....[3]....
        /*00bc*/ 	.word	0x00000280
        /*00c0*/ 	.word	0x000000ff
        /*00c4*/ 	.word	0x00000050
        /*00c8*/ 	.short	0x0100
        /*00ca*/ 	.byte	0x08
	.zero		1


	//   ....[4]....
        /*00cc*/ 	.word	0x00000290
        /*00d0*/ 	.word	0x000000ff
        /*00d4*/ 	.word	0x00000010
        /*00d8*/ 	.short	0x0100
        /*00da*/ 	.byte	0x08
	.zero		1


	//   ....[5]....
        /*00dc*/ 	.word	0x000002a0
        /*00e0*/ 	.word	0x000000ff
        /*00e4*/ 	.word	0x00000058
        /*00e8*/ 	.short	0x0100
        /*00ea*/ 	.byte	0x08
	.zero		1


	//   ....[6]....
        /*00ec*/ 	.word	0x000002b0
        /*00f0*/ 	.word	0x000000ff
        /*00f4*/ 	.word	0x00000018
        /*00f8*/ 	.short	0x0100
        /*00fa*/ 	.byte	0x08
	.zero		1


	//   ....[7]....
        /*00fc*/ 	.word	0x000002c0
        /*0100*/ 	.word	0x000000ff
        /*0104*/ 	.word	0x00000060
        /*0108*/ 	.short	0x0100
        /*010a*/ 	.byte	0x08
	.zero		1


	//   ....[8]....
        /*010c*/ 	.word	0x000002d0
        /*0110*/ 	.word	0x000000ff
        /*0114*/ 	.word	0x00000020
        /*0118*/ 	.short	0x0100
        /*011a*/ 	.byte	0x08
	.zero		1


	//   ....[9]....
        /*011c*/ 	.word	0x000002e0
        /*0120*/ 	.word	0x000000ff
        /*0124*/ 	.word	0x00000068
        /*0128*/ 	.short	0x0100
        /*012a*/ 	.byte	0x08
	.zero		1


	//   ....[10]....
        /*012c*/ 	.word	0x000002f0
        /*0130*/ 	.word	0x000000ff
        /*0134*/ 	.word	0x00000028
        /*0138*/ 	.short	0x0100
        /*013a*/ 	.byte	0x08
	.zero		1


	//   ....[11]....
        /*013c*/ 	.word	0x00000300
        /*0140*/ 	.word	0x000000ff
        /*0144*/ 	.word	0x00000070
        /*0148*/ 	.short	0x0100
        /*014a*/ 	.byte	0x08
	.zero		1


	//   ....[12]....
        /*014c*/ 	.word	0x00000310
        /*0150*/ 	.word	0x000000ff
        /*0154*/ 	.word	0x00000030
        /*0158*/ 	.short	0x0100
        /*015a*/ 	.byte	0x08
	.zero		1


	//   ....[13]....
        /*015c*/ 	.word	0x00000320
        /*0160*/ 	.word	0x000000ff
        /*0164*/ 	.word	0x00000078
        /*0168*/ 	.short	0x0100
        /*016a*/ 	.byte	0x08
	.zero		1


	//   ....[14]....
        /*016c*/ 	.word	0x00000330
        /*0170*/ 	.word	0x000000ff
        /*0174*/ 	.word	0x00000038
        /*0178*/ 	.short	0x0100
        /*017a*/ 	.byte	0x08
	.zero		1


	//   ....[15]....
        /*017c*/ 	.word	0x00000340
        /*0180*/ 	.word	0x000000ff
        /*0184*/ 	.word	0x00000080
        /*0188*/ 	.short	0x0100
        /*018a*/ 	.byte	0x08
	.zero		1


	//   ....[16]....
        /*018c*/ 	.word	0x00000350
        /*0190*/ 	.word	0x000000ff
        /*0194*/ 	.word	0x00000040
        /*0198*/ 	.short	0x0100
        /*019a*/ 	.byte	0x08
	.zero		1


	//   ....[17]....
        /*019c*/ 	.word	0x00000360
        /*01a0*/ 	.word	0x000000ff
        /*01a4*/ 	.word	0x00000088
        /*01a8*/ 	.short	0x0100
        /*01aa*/ 	.byte	0x08
	.zero		1


	//   ....[18]....
        /*01ac*/ 	.word	0x000006a0
        /*01b0*/ 	.word	0x000000ff
        /*01b4*/ 	.word	0x000000c0
        /*01b8*/ 	.short	0x0100
        /*01ba*/ 	.byte	0x08
	.zero		1


	//   ....[19]....
        /*01bc*/ 	.word	0x000006f0
        /*01c0*/ 	.word	0x000000ff
        /*01c4*/ 	.word	0x000000c8
        /*01c8*/ 	.short	0x0100
        /*01ca*/ 	.byte	0x08
	.zero		1


	//   ....[20]....
        /*01cc*/ 	.word	0x00000710
        /*01d0*/ 	.word	0x000000ff
        /*01d4*/ 	.word	0x000000a0
        /*01d8*/ 	.short	0x0100
        /*01da*/ 	.byte	0x09
	.zero		1


	//   ....[21]....
        /*01dc*/ 	.word	0x00000720
        /*01e0*/ 	.word	0x000000ff
        /*01e4*/ 	.word	0x000000a8
        /*01e8*/ 	.short	0x0100
        /*01ea*/ 	.byte	0x09
	.zero		1


	//   ....[22]....
        /*01ec*/ 	.word	0x00000730
        /*01f0*/ 	.word	0x000000ff
        /*01f4*/ 	.word	0x000000b0
        /*01f8*/ 	.short	0x0100
        /*01fa*/ 	.byte	0x09
	.zero		1


	//   ....[23]....
        /*01fc*/ 	.word	0x00000740
        /*0200*/ 	.word	0x000000ff
        /*0204*/ 	.word	0x000000b8
        /*0208*/ 	.short	0x0100
        /*020a*/ 	.byte	0x09
	.zero		1


	//   ....[24]....
        /*020c*/ 	.word	0x000014f0
        /*0210*/ 	.word	0x000000ff
        /*0214*/ 	.word	0xfffffff8
        /*0218*/ 	.short	0x010a
        /*021a*/ 	.byte	0x0b
	.zero		1


	//   ....[25]....
        /*021c*/ 	.word	0x000019d0
        /*0220*/ 	.word	0x000000ff
        /*0224*/ 	.word	0x00000000
        /*0228*/ 	.short	0x010a
        /*022a*/ 	.byte	0x06
	.zero		1


	//   ....[26]....
        /*022c*/ 	.word	0x00001a10
        /*0230*/ 	.word	0x000000ff
        /*0234*/ 	.word	0x00000000
        /*0238*/ 	.short	0x010a
        /*023a*/ 	.byte	0x06
	.zero		1


	//   ....[27]....
        /*023c*/ 	.word	0x000023d0
        /*0240*/ 	.word	0x000000ff
        /*0244*/ 	.word	0x00000000
        /*0248*/ 	.short	0x010a
        /*024a*/ 	.byte	0x10
	.zero		1


	//   ....[28]....
        /*024c*/ 	.word	0x00002410
        /*0250*/ 	.word	0x000000ff
        /*0254*/ 	.word	0x00000000
        /*0258*/ 	.short	0x010a
        /*025a*/ 	.byte	0x10
	.zero		1


	//   ....[29]....
        /*025c*/ 	.word	0x00002b30
        /*0260*/ 	.word	0x000000ff
        /*0264*/ 	.word	0x00000000
        /*0268*/ 	.short	0x0101
        /*026a*/ 	.byte	0x08
	.zero		1


	//   ....[30]....
        /*026c*/ 	.word	0x000030a0
        /*0270*/ 	.word	0x00000011
        /*0274*/ 	.word	0x00000000
        /*0278*/ 	.short	0x0101
        /*027a*/ 	.byte	0x16
	.zero		1


	//   ....[31]....
        /*027c*/ 	.word	0x00003180
        /*0280*/ 	.word	0x000000ff
        /*0284*/ 	.word	0x00000000
        /*0288*/ 	.short	0x0101
        /*028a*/ 	.byte	0x08
	.zero		1


	//   ....[32]....
        /*028c*/ 	.word	0x00003230
        /*0290*/ 	.word	0x000000ff
        /*0294*/ 	.word	0x00000008
        /*0298*/ 	.short	0x010a
        /*029a*/ 	.byte	0x0b
	.zero		1


	//   ....[33]....
        /*029c*/ 	.word	0x00007ad0
        /*02a0*/ 	.word	0x00000004
        /*02a4*/ 	.word	0x00000000
        /*02a8*/ 	.short	0x0101
        /*02aa*/ 	.byte	0x16
	.zero		1


	//   ....[34]....
        /*02ac*/ 	.word	0x000083b0
        /*02b0*/ 	.word	0x00000013
        /*02b4*/ 	.word	0x00000048
        /*02b8*/ 	.short	0x010a
        /*02ba*/ 	.byte	0x3f
	.zero		1


	//   ....[35]....
        /*02bc*/ 	.word	0x00008720
        /*02c0*/ 	.word	0x0000000a
        /*02c4*/ 	.word	0x000000c8
        /*02c8*/ 	.short	0x0101
        /*02ca*/ 	.byte	0x3f
	.zero		1


	//   ....[36]....
        /*02cc*/ 	.word	0x00008e80
        /*02d0*/ 	.word	0x00000005
        /*02d4*/ 	.word	0x00000000
        /*02d8*/ 	.short	0x010a
        /*02da*/ 	.byte	0x3f
	.zero		1


	//   ....[37]....
        /*02dc*/ 	.word	0x00008f00
        /*02e0*/ 	.word	0x00000007
        /*02e4*/ 	.word	0x00000000
        /*02e8*/ 	.short	0x010a
        /*02ea*/ 	.byte	0x3f
	.zero		1


	//   ....[38]....
        /*02ec*/ 	.word	0x00008f90
        /*02f0*/ 	.word	0x00000006
        /*02f4*/ 	.word	0x00000000
        /*02f8*/ 	.short	0x010a
        /*02fa*/ 	.byte	0x3f
	.zero		1


	//   ....[39]....
        /*02fc*/ 	.word	0x00009020
        /*0300*/ 	.word	0x00000009
        /*0304*/ 	.word	0x00000000
        /*0308*/ 	.short	0x010a
        /*030a*/ 	.byte	0x3f
	.zero		1


	//   ....[40]....
        /*030c*/ 	.word	0x000090b0
        /*0310*/ 	.word	0x00000006
        /*0314*/ 	.word	0x00000000
        /*0318*/ 	.short	0x010a
        /*031a*/ 	.byte	0x3f
	.zero		1


	//   ....[41]....
        /*031c*/ 	.word	0x00009140
        /*0320*/ 	.word	0x00000009
        /*0324*/ 	.word	0x00000000
        /*0328*/ 	.short	0x010a
        /*032a*/ 	.byte	0x3f
	.zero		1


	//   ....[42]....
        /*032c*/ 	.word	0x000091d0
        /*0330*/ 	.word	0x00000008
        /*0334*/ 	.word	0x00000000
        /*0338*/ 	.short	0x010a
        /*033a*/ 	.byte	0x3f
	.zero		1


	//   ....[43]....
        /*033c*/ 	.word	0x00009260
        /*0340*/ 	.word	0x0000000b
        /*0344*/ 	.word	0x00000000
        /*0348*/ 	.short	0x010a
        /*034a*/ 	.byte	0x3f
	.zero		1


	//   ....[44]....
        /*034c*/ 	.word	0x000092f0
        /*0350*/ 	.word	0x00000003
        /*0354*/ 	.word	0x00000000
        /*0358*/ 	.short	0x010a
        /*035a*/ 	.byte	0x3f
	.zero		1


	//   ....[45]....
        /*035c*/ 	.word	0x00009360
        /*0360*/ 	.word	0x00000011
        /*0364*/ 	.word	0xfffffff8
        /*0368*/ 	.short	0x010a
        /*036a*/ 	.byte	0x3f
	.zero		1


	//   ....[46]....
        /*036c*/ 	.word	0x000093c0
        /*0370*/ 	.word	0x00000011
        /*0374*/ 	.word	0x00000000
        /*0378*/ 	.short	0x010a
        /*037a*/ 	.byte	0x3f
	.zero		1


	//   ....[47]....
        /*037c*/ 	.word	0x00009420
        /*0380*/ 	.word	0x00000012
        /*0384*/ 	.word	0x00000000
        /*0388*/ 	.short	0x010a
        /*038a*/ 	.byte	0x3f
	.zero		1


	//   ....[48]....
        /*038c*/ 	.word	0x00009480
        /*0390*/ 	.word	0x00000011
        /*0394*/ 	.word	0x00000008
        /*0398*/ 	.short	0x010a
        /*039a*/ 	.byte	0x3f
	.zero		1


	//   ....[49]....
        /*039c*/ 	.word	0x00009550
        /*03a0*/ 	.word	0x00000013
        /*03a4*/ 	.word	0x00000048
        /*03a8*/ 	.short	0x010a
        /*03aa*/ 	.byte	0x3f
	.zero		1


	//   ....[50]....
        /*03ac*/ 	.word	0x00009630
        /*03b0*/ 	.word	0x00000005
        /*03b4*/ 	.word	0x00000000
        /*03b8*/ 	.short	0x010a
        /*03ba*/ 	.byte	0x3f
	.zero		1


	//   ....[51]....
        /*03bc*/ 	.word	0x00009680
        /*03c0*/ 	.word	0x00000007
        /*03c4*/ 	.word	0x00000000
        /*03c8*/ 	.short	0x010a
        /*03ca*/ 	.byte	0x3f
	.zero		1


	//   ....[52]....
        /*03cc*/ 	.word	0x000096d0
        /*03d0*/ 	.word	0x00000006
        /*03d4*/ 	.word	0x00000000
        /*03d8*/ 	.short	0x010a
        /*03da*/ 	.byte	0x3f
	.zero		1


	//   ....[53]....
        /*03dc*/ 	.word	0x00009720
        /*03e0*/ 	.word	0x00000009
        /*03e4*/ 	.word	0x00000000
        /*03e8*/ 	.short	0x010a
        /*03ea*/ 	.byte	0x3f
	.zero		1


	//   ....[54]....
        /*03ec*/ 	.word	0x00009770
        /*03f0*/ 	.word	0x00000006
        /*03f4*/ 	.word	0x00000000
        /*03f8*/ 	.short	0x010a
        /*03fa*/ 	.byte	0x3f
	.zero		1


	//   ....[55]....
        /*03fc*/ 	.word	0x000097c0
        /*0400*/ 	.word	0x00000009
        /*0404*/ 	.word	0x00000000
        /*0408*/ 	.short	0x010a
        /*040a*/ 	.byte	0x3f
	.zero		1


	//   ....[56]....
        /*040c*/ 	.word	0x00009810
        /*0410*/ 	.word	0x00000008
        /*0414*/ 	.word	0x00000000
        /*0418*/ 	.short	0x010a
        /*041a*/ 	.byte	0x3f
	.zero		1


	//   ....[57]....
        /*041c*/ 	.word	0x00009860
        /*0420*/ 	.word	0x0000000b
        /*0424*/ 	.word	0x00000000
        /*0428*/ 	.short	0x010a
        /*042a*/ 	.byte	0x3f
	.zero		1


	//----- nvinfo : EIATTR_NUM_MBARRIERS
	.align		4
.L_28:
        /*042c*/ 	.byte	0x03, 0x38
        /*042e*/ 	.short	0x0018


	//----- nvinfo : EIATTR_EXIT_INSTR_OFFSETS
	.align		4
        /*0430*/ 	.byte	0x04, 0x1c
        /*0432*/ 	.short	(.L_30 - .L_29)


	//   ....[0]....
.L_29:
        /*0434*/ 	.word	0x00001220


	//   ....[1]....
        /*0438*/ 	.word	0x00001280


	//   ....[2]....
        /*043c*/ 	.word	0x000080e0


	//   ....[3]....
        /*0440*/ 	.word	0x00008110


	//   ....[4]....
        /*0444*/ 	.word	0x00009340


	//----- nvinfo : EIATTR_MAX_THREADS
	.align		4
.L_30:
        /*0448*/ 	.byte	0x04, 0x05
        /*044a*/ 	.short	(.L_32 - .L_31)
.L_31:
        /*044c*/ 	.word	0x00000180
        /*0450*/ 	.word	0x00000001
        /*0454*/ 	.word	0x00000001


	//----- nvinfo : EIATTR_CRS_STACK_SIZE
	.align		4
.L_32:
        /*0458*/ 	.byte	0x04, 0x1e
        /*045a*/ 	.short	(.L_34 - .L_33)
.L_33:
        /*045c*/ 	.word	0x00000000


	//----- nvinfo : EIATTR_CBANK_PARAM_SIZE
	.align		4
.L_34:
        /*0460*/ 	.byte	0x03, 0x19
        /*0462*/ 	.short	0x0470


	//----- nvinfo : EIATTR_PARAM_CBANK
	.align		4
        /*0464*/ 	.byte	0x04, 0x0a
        /*0466*/ 	.short	(.L_36 - .L_35)
	.align		4
.L_35:
        /*0468*/ 	.word	index@(.nv.constant0._ZN7cutlass13device_kernelINS_4gemm6kernel13GemmUniversalIN4cute5tupleIJiiiiEEENS1_10collective13CollectiveMmaINS1_37MainloopSm90TmaGmmaWarpSpecializedFP8ILi9ENS5_IJNS4_1CILi1EEESB_SB_EEENS1_32KernelTmaWarpSpecializedPingpongEEENS5_IJNSA_ILi64EEENSA_ILi128EEESG_EEENS_12float_e5m2_tENS5_IJlSB_lEEENS_12float_e4m3_tESJ_NS4_8TiledMMAINS4_8MMA_AtomIJNS4_4SM904GMMA31MMA_64x128x32_F32E5M2E4M3_SS_TNILNSO_7ScaleInE1ELSQ_1EEEEEENS4_6LayoutISC_NS5_IJNSA_ILi0EEESU_SU_EEEEENS5_IJNS4_10UnderscoreESX_SX_EEEEENS4_13SM90_TMA_LOADENS4_14ComposedLayoutINS4_7SwizzleILi3ELi4ELi3EEENS4_18smem_ptr_flag_bitsILi8EEENST_INS5_IJNSA_ILi8EEESG_EEENS5_IJSG_SB_EEEEEEEvNS4_8identityES10_S1A_vS1B_EENS_8epilogue10collective6detail29Sm90TmaWarpSpecializedAdapterINS1E_15DefaultEpilogueISI_SJ_SJ_NS1D_6thread17LinearCombinationISI_Li1EffLNS1I_9ScaleType4KindE0ELNS_15FloatRoundStyleE2ESI_EENS1_15EpilogueDefaultEEEEEvvEEEEvNT_6ParamsE)
        /*046c*/ 	.short	0x0210
        /*046e*/ 	.short	0x0470


	//----- nvinfo : EIATTR_SW_WAR
	.align		4
.L_36:
        /*0470*/ 	.byte	0x04, 0x36
        /*0472*/ 	.short	(.L_38 - .L_37)
.L_37:
        /*0474*/ 	.word	0x00000008
.L_38:


//--------------------- .nv.callgraph             --------------------------
	.section	.nv.callgraph,"",@"SHT_CUDA_CALLGRAPH"
	.align	4
	.sectionentsize	8
	.align		4
        /*0000*/ 	.word	0x00000000
	.align		4
        /*0004*/ 	.word	0xffffffff
	.align		4
        /*0008*/ 	.word	0x00000000
	.align		4
        /*000c*/ 	.word	0xfffffffe
	.align		4
        /*0010*/ 	.word	0x00000000
	.align		4
        /*0014*/ 	.word	0xfffffffd
	.align		4
        /*0018*/ 	.word	0x00000000
	.align		4
        /*001c*/ 	.word	0xfffffffc


//--------------------- .nv.constant4             --------------------------
	.section	.nv.constant4,"a",@progbits
	.align	8
	.align		8
.nv.constant4:
        /*0000*/ 	.dword	_ZN40_INTERNAL_764a415f_4_k_cu_fcf091ce_203754cuda3std3__45__cpo5beginE
	.align		8
        /*0008*/ 	.dword	_ZN40_INTERNAL_764a415f_4_k_cu_fcf091ce_203754cuda3std3__45__cpo3endE
	.align		8
        /*0010*/ 	.dword	_ZN40_INTERNAL_764a415f_4_k_cu_fcf091ce_203754cuda3std3__45__cpo6cbeginE
	.align		8
        /*0018*/ 	.dword	_ZN40_INTERNAL_764a415f_4_k_cu_fcf091ce_203754cuda3std3__45__cpo4cendE
	.align		8
        /*0020*/ 	.dword	_ZN40_INTERNAL_764a415f_4_k_cu_fcf091ce_203754cuda3std3__442_GLOBAL__N__764a415f_4_k_cu_fcf091ce_203756ignoreE
	.align		8
        /*0028*/ 	.dword	_ZN40_INTERNAL_764a415f_4_k_cu_fcf091ce_203754cuda3std3__419piecewise_constructE
	.align		8
        /*0030*/ 	.dword	_ZN40_INTERNAL_764a415f_4_k_cu_fcf091ce_203754cuda3std3__48in_placeE
	.align		8
        /*0038*/ 	.dword	_ZN40_INTERNAL_764a415f_4_k_cu_fcf091ce_203754cuda3std6ranges3__45__cpo4swapE
	.align		8
        /*0040*/ 	.dword	_ZN40_INTERNAL_764a415f_4_k_cu_fcf091ce_203754cuda3std6ranges3__45__cpo9iter_moveE
	.align		8
        /*0048*/ 	.dword	_ZN40_INTERNAL_764a415f_4_k_cu_fcf091ce_203754cute7productE
	.align		8
        /*0050*/ 	.dword	_ZN40_INTERNAL_764a415f_4_k_cu_fcf091ce_203754cute1_E


//--------------------- .text._ZN7cutlass13device_kernelINS_4gemm6kernel13GemmUniversalIN4cute5tupleIJiiiiEEENS1_10collective13CollectiveMmaINS1_37MainloopSm90TmaGmmaWarpSpecializedFP8ILi9ENS5_IJNS4_1CILi1EEESB_SB_EEENS1_32KernelTmaWarpSpecializedPingpongEEENS5_IJNSA_ILi64EEENSA_ILi128EEESG_EEENS_12float_e5m2_tENS5_IJlSB_lEEENS_12float_e4m3_tESJ_NS4_8TiledMMAINS4_8MMA_AtomIJNS4_4SM904GMMA31MMA_64x128x32_F32E5M2E4M3_SS_TNILNSO_7ScaleInE1ELSQ_1EEEEEENS4_6LayoutISC_NS5_IJNSA_ILi0EEESU_SU_EEEEENS5_IJNS4_10UnderscoreESX_SX_EEEEENS4_13SM90_TMA_LOADENS4_14ComposedLayoutINS4_7SwizzleILi3ELi4ELi3EEENS4_18smem_ptr_flag_bitsILi8EEENST_INS5_IJNSA_ILi8EEESG_EEENS5_IJSG_SB_EEEEEEEvNS4_8identityES10_S1A_vS1B_EENS_8epilogue10collective6detail29Sm90TmaWarpSpecializedAdapterINS1E_15DefaultEpilogueISI_SJ_SJ_NS1D_6thread17LinearCombinationISI_Li1EffLNS1I_9ScaleType4KindE0ELNS_15FloatRoundStyleE2ESI_EENS1_15EpilogueDefaultEEEEEvvEEEEvNT_6ParamsE --------------------------
	.section	.text._ZN7cutlass13device_kernelINS_4gemm6kernel13GemmUniversalIN4cute5tupleIJiiiiEEENS1_10collective13CollectiveMmaINS1_37MainloopSm90TmaGmmaWarpSpecializedFP8ILi9ENS5_IJNS4_1CILi1EEESB_SB_EEENS1_32KernelTmaWarpSpecializedPingpongEEENS5_IJNSA_ILi64EEENSA_ILi128EEESG_EEENS_12float_e5m2_tENS5_IJlSB_lEEENS_12float_e4m3_tESJ_NS4_8TiledMMAINS4_8MMA_AtomIJNS4_4SM904GMMA31MMA_64x128x32_F32E5M2E4M3_SS_TNILNSO_7ScaleInE1ELSQ_1EEEEEENS4_6LayoutISC_NS5_IJNSA_ILi0EEESU_SU_EEEEENS5_IJNS4_10UnderscoreESX_SX_EEEEENS4_13SM90_TMA_LOADENS4_14ComposedLayoutINS4_7SwizzleILi3ELi4ELi3EEENS4_18smem_ptr_flag_bitsILi8EEENST_INS5_IJNSA_ILi8EEESG_EEENS5_IJSG_SB_EEEEEEEvNS4_8identityES10_S1A_vS1B_EENS_8epilogue10collective6detail29Sm90TmaWarpSpecializedAdapterINS1E_15DefaultEpilogueISI_SJ_SJ_NS1D_6thread17LinearCombinationISI_Li1EffLNS1I_9ScaleType4KindE0ELNS_15FloatRoundStyleE2ESI_EENS1_15EpilogueDefaultEEEEEvvEEEEvNT_6ParamsE,"ax",@progbits
	.align	128
.text._ZN7cutlass13device_kernelINS_4gemm6kernel13GemmUniversalIN4cute5tupleIJiiiiEEENS1_10collective13CollectiveMmaINS1_37MainloopSm90TmaGmmaWarpSpecializedFP8ILi9ENS5_IJNS4_1CILi1EEESB_SB_EEENS1_32KernelTmaWarpSpecializedPingpongEEENS5_IJNSA_ILi64EEENSA_ILi128EEESG_EEENS_12float_e5m2_tENS5_IJlSB_lEEENS_12float_e4m3_tESJ_NS4_8TiledMMAINS4_8MMA_AtomIJNS4_4SM904GMMA31MMA_64x128x32_F32E5M2E4M3_SS_TNILNSO_7ScaleInE1ELSQ_1EEEEEENS4_6LayoutISC_NS5_IJNSA_ILi0EEESU_SU_EEEEENS5_IJNS4_10UnderscoreESX_SX_EEEEENS4_13SM90_TMA_LOADENS4_14ComposedLayoutINS4_7SwizzleILi3ELi4ELi3EEENS4_18smem_ptr_flag_bitsILi8EEENST_INS5_IJNSA_ILi8EEESG_EEENS5_IJSG_SB_EEEEEEEvNS4_8identityES10_S1A_vS1B_EENS_8epilogue10collective6detail29Sm90TmaWarpSpecializedAdapterINS1E_15DefaultEpilogueISI_SJ_SJ_NS1D_6thread17LinearCombinationISI_Li1EffLNS1I_9ScaleType4KindE0ELNS_15FloatRoundStyleE2ESI_EENS1_15EpilogueDefaultEEEEEvvEEEEvNT_6ParamsE:
        .type           _ZN7cutlass13device_kernelINS_4gemm6kernel13GemmUniversalIN4cute5tupleIJiiiiEEENS1_10collective13CollectiveMmaINS1_37MainloopSm90TmaGmmaWarpSpecializedFP8ILi9ENS5_IJNS4_1CILi1EEESB_SB_EEENS1_32KernelTmaWarpSpecializedPingpongEEENS5_IJNSA_ILi64EEENSA_ILi128EEESG_EEENS_12float_e5m2_tENS5_IJlSB_lEEENS_12float_e4m3_tESJ_NS4_8TiledMMAINS4_8MMA_AtomIJNS4_4SM904GMMA31MMA_64x128x32_F32E5M2E4M3_SS_TNILNSO_7ScaleInE1ELSQ_1EEEEEENS4_6LayoutISC_NS5_IJNSA_ILi0EEESU_SU_EEEEENS5_IJNS4_10UnderscoreESX_SX_EEEEENS4_13SM90_TMA_LOADENS4_14ComposedLayoutINS4_7SwizzleILi3ELi4ELi3EEENS4_18smem_ptr_flag_bitsILi8EEENST_INS5_IJNSA_ILi8EEESG_EEENS5_IJSG_SB_EEEEEEEvNS4_8identityES10_S1A_vS1B_EENS_8epilogue10collective6detail29Sm90TmaWarpSpecializedAdapterINS1E_15DefaultEpilogueISI_SJ_SJ_NS1D_6thread17LinearCombinationISI_Li1EffLNS1I_9ScaleType4KindE0ELNS_15FloatRoundStyleE2ESI_EENS1_15EpilogueDefaultEEEEEvvEEEEvNT_6ParamsE,@function
        .size           _ZN7cutlass13device_kernelINS_4gemm6kernel13GemmUniversalIN4cute5tupleIJiiiiEEENS1_10collective13CollectiveMmaINS1_37MainloopSm90TmaGmmaWarpSpecializedFP8ILi9ENS5_IJNS4_1CILi1EEESB_SB_EEENS1_32KernelTmaWarpSpecializedPingpongEEENS5_IJNSA_ILi64EEENSA_ILi128EEESG_EEENS_12float_e5m2_tENS5_IJlSB_lEEENS_12float_e4m3_tESJ_NS4_8TiledMMAINS4_8MMA_AtomIJNS4_4SM904GMMA31MMA_64x128x32_F32E5M2E4M3_SS_TNILNSO_7ScaleInE1ELSQ_1EEEEEENS4_6LayoutISC_NS5_IJNSA_ILi0EEESU_SU_EEEEENS5_IJNS4_10UnderscoreESX_SX_EEEEENS4_13SM90_TMA_LOADENS4_14ComposedLayoutINS4_7SwizzleILi3ELi4ELi3EEENS4_18smem_ptr_flag_bitsILi8EEENST_INS5_IJNSA_ILi8EEESG_EEENS5_IJSG_SB_EEEEEEEvNS4_8identityES10_S1A_vS1B_EENS_8epilogue10collective6detail29Sm90TmaWarpSpecializedAdapterINS1E_15DefaultEpilogueISI_SJ_SJ_NS1D_6thread17LinearCombinationISI_Li1EffLNS1I_9ScaleType4KindE0ELNS_15FloatRoundStyleE2ESI_EENS1_15EpilogueDefaultEEEEEvvEEEEvNT_6ParamsE,(.L_x_215 - _ZN7cutlass13device_kernelINS_4gemm6kernel13GemmUniversalIN4cute5tupleIJiiiiEEENS1_10collective13CollectiveMmaINS1_37MainloopSm90TmaGmmaWarpSpecializedFP8ILi9ENS5_IJNS4_1CILi1EEESB_SB_EEENS1_32KernelTmaWarpSpecializedPingpongEEENS5_IJNSA_ILi64EEENSA_ILi128EEESG_EEENS_12float_e5m2_tENS5_IJlSB_lEEENS_12float_e4m3_tESJ_NS4_8TiledMMAINS4_8MMA_AtomIJNS4_4SM904GMMA31MMA_64x128x32_F32E5M2E4M3_SS_TNILNSO_7ScaleInE1ELSQ_1EEEEEENS4_6LayoutISC_NS5_IJNSA_ILi0EEESU_SU_EEEEENS5_IJNS4_10UnderscoreESX_SX_EEEEENS4_13SM90_TMA_LOADENS4_14ComposedLayoutINS4_7SwizzleILi3ELi4ELi3EEENS4_18smem_ptr_flag_bitsILi8EEENST_INS5_IJNSA_ILi8EEESG_EEENS5_IJSG_SB_EEEEEEEvNS4_8identityES10_S1A_vS1B_EENS_8epilogue10collective6detail29Sm90TmaWarpSpecializedAdapterINS1E_15DefaultEpilogueISI_SJ_SJ_NS1D_6thread17LinearCombinationISI_Li1EffLNS1I_9ScaleType4KindE0ELNS_15FloatRoundStyleE2ESI_EENS1_15EpilogueDefaultEEEEEvvEEEEvNT_6ParamsE)
        .other          _ZN7cutlass13device_kernelINS_4gemm6kernel13GemmUniversalIN4cute5tupleIJiiiiEEENS1_10collective13CollectiveMmaINS1_37MainloopSm90TmaGmmaWarpSpecializedFP8ILi9ENS5_IJNS4_1CILi1EEESB_SB_EEENS1_32KernelTmaWarpSpecializedPingpongEEENS5_IJNSA_ILi64EEENSA_ILi128EEESG_EEENS_12float_e5m2_tENS5_IJlSB_lEEENS_12float_e4m3_tESJ_NS4_8TiledMMAINS4_8MMA_AtomIJNS4_4SM904GMMA31MMA_64x128x32_F32E5M2E4M3_SS_TNILNSO_7ScaleInE1ELSQ_1EEEEEENS4_6LayoutISC_NS5_IJNSA_ILi0EEESU_SU_EEEEENS5_IJNS4_10UnderscoreESX_SX_EEEEENS4_13SM90_TMA_LOADENS4_14ComposedLayoutINS4_7SwizzleILi3ELi4ELi3EEENS4_18smem_ptr_flag_bitsILi8EEENST_INS5_IJNSA_ILi8EEESG_EEENS5_IJSG_SB_EEEEEEEvNS4_8identityES10_S1A_vS1B_EENS_8epilogue10collective6detail29Sm90TmaWarpSpecializedAdapterINS1E_15DefaultEpilogueISI_SJ_SJ_NS1D_6thread17LinearCombinationISI_Li1EffLNS1I_9ScaleType4KindE0ELNS_15FloatRoundStyleE2ESI_EENS1_15EpilogueDefaultEEEEEvvEEEEvNT_6ParamsE,@"STO_CUDA_ENTRY STV_DEFAULT"
_ZN7cutlass13device_kernelINS_4gemm6kernel13GemmUniversalIN4cute5tupleIJiiiiEEENS1_10collective13CollectiveMmaINS1_37MainloopSm90TmaGmmaWarpSpecializedFP8ILi9ENS5_IJNS4_1CILi1EEESB_SB_EEENS1_32KernelTmaWarpSpecializedPingpongEEENS5_IJNSA_ILi64EEENSA_ILi128EEESG_EEENS_12float_e5m2_tENS5_IJlSB_lEEENS_12float_e4m3_tESJ_NS4_8TiledMMAINS4_8MMA_AtomIJNS4_4SM904GMMA31MMA_64x128x32_F32E5M2E4M3_SS_TNILNSO_7ScaleInE1ELSQ_1EEEEEENS4_6LayoutISC_NS5_IJNSA_ILi0EEESU_SU_EEEEENS5_IJNS4_10UnderscoreESX_SX_EEEEENS4_13SM90_TMA_LOADENS4_14ComposedLayoutINS4_7SwizzleILi3ELi4ELi3EEENS4_18smem_ptr_flag_bitsILi8EEENST_INS5_IJNSA_ILi8EEESG_EEENS5_IJSG_SB_EEEEEEEvNS4_8identityES10_S1A_vS1B_EENS_8epilogue10collective6detail29Sm90TmaWarpSpecializedAdapterINS1E_15DefaultEpilogueISI_SJ_SJ_NS1D_6thread17LinearCombinationISI_Li1EffLNS1I_9ScaleType4KindE0ELNS_15FloatRoundStyleE2ESI_EENS1_15EpilogueDefaultEEEEEvvEEEEvNT_6ParamsE:
[----:B------:R-:W-:Y:S01]  /*0000*/  LDC R1, c[0x0][0x28] ;  /* 0x00000a00ff017b82 */ /* 0x000fe20000000800 */
[----:B------:R-:W0:Y:S01]  /*0010*/  S2R R13, SR_TID.X ;  /* 0x00000000000d7919 */ /* 0x000e220000002100 */
[----:B------:R-:W-:Y:S01]  /*0020*/  ELECT P0, URZ, PT ;  /* 0x00000000003f782f */ /* 0x000fe20003800000 */
[----:B------:R-:W-:Y:S01]  /*0030*/  BSSY B0, `(.L_x_0) ;  /* 0x000000f000007945 */ /* 0x000fe20003800000 */
[--C-:B0-----:R-:W-:Y:S02]  /*0040*/  SHF.R.U32.HI R0, RZ, 0x5, R13.reuse ;  /* 0x00000005ff007819 */ /* 0x101fe4000001160d */
[----:B------:R-:W-:-:S03]  /*0050*/  SHF.R.U32.HI R4, RZ, 0x7, R13 ;  /* 0x00000007ff047819 */ /* 0x000fc6000001160d */
[----:B------:R-:W0:Y:S04]  /*0060*/  SHFL.IDX PT, R2, R0, RZ, 0x1f ;  /* 0x00001fff00027589 */ /* 0x000e2800000e0000 */
[----:B------:R1:W2:Y:S01]  /*0070*/  SHFL.IDX PT, R5, R4, RZ, 0x1f ;  /* 0x00001fff04057589 */ /* 0x0002a200000e0000 */
[----:B0-----:R-:W-:-:S13]  /*0080*/  ISETP.NE.OR P0, PT, R2, RZ, !P0 ;  /* 0x000000ff0200720c */ /* 0x001fda0004705670 */
[----:B-12---:R-:W-:Y:S05]  /*0090*/  @P0 BRA `(.L_x_1) ;  /* 0x0000000000200947 */ /* 0x006fea0003800000 */
[----:B------:R-:W-:Y:S02]  /*00a0*/  ULDC.64 UR4, c[0x0][0x198] ;  /* 0x0000660000047ab9 */ /* 0x000fe40000000a00 */
[----:B------:R-:W-:Y:S02]  /*00b0*/  UIADD3 UR6, UP0, UR4, 0xf0, URZ ;  /* 0x000000f004067890 */ /* 0x000fe4000ff1e03f */
[----:B------:R-:W-:Y:S02]  /*00c0*/  UIADD3 UR4, UP1, UR4, 0x1f0, URZ ;  /* 0x000001f004047890 */ /* 0x000fe4000ff3e03f */
[----:B------:R-:W-:Y:S02]  /*00d0*/  UIADD3.X UR7, URZ, UR5, URZ, UP0, !UPT ;  /* 0x000000053f077290 */ /* 0x000fe400087fe43f */
[----:B------:R-:W-:-:S07]  /*00e0*/  UIADD3.X UR5, URZ, UR5, URZ, UP1, !UPT ;  /* 0x000000053f057290 */ /* 0x000fce0008ffe43f */
[----:B------:R0:W-:Y:S02]  /*00f0*/  UTMACCTL.PF [UR6] ;  /* 0x00000000060079b9 */ /* 0x0001e40008040000 */
[----:B------:R0:W-:Y:S02]  /*0100*/  UTMACCTL.PF [UR4] ;  /* 0x00000000040079b9 */ /* 0x0001e40008040000 */
[----:B0-----:R-:W-:Y:S01]  /*0110*/  NOP ;  /* 0x0000000000007918 */ /* 0x001fe20000000000 */
.L_x_1:
[----:B------:R-:W-:Y:S05]  /*0120*/  BSYNC B0 ;  /* 0x0000000000007941 */ /* 0x000fea0003800000 */
.L_x_0:
[----:B------:R-:W0:Y:S02]  /*0130*/  SHFL.IDX PT, R3, R0, RZ, 0x1f ;  /* 0x00001fff00037589 */ /* 0x000e2400000e0000 */
[----:B0-----:R-:W-:-:S13]  /*0140*/  ISETP.NE.AND P0, PT, R3, RZ, PT ;  /* 0x000000ff0300720c */ /* 0x001fda0003f05270 */
[----:B------:R-:W-:Y:S05]  /*0150*/  @P0 BRA `(.L_x_2) ;  /* 0x00000000008c0947 */ /* 0x000fea0003800000 */
[----:B------:R-:W-:Y:S01]  /*0160*/  ELECT P0, URZ, PT ;  /* 0x00000000003f782f */ /* 0x000fe20003800000 */
[----:B------:R-:W-:-:S12]  /*0170*/  BSSY B0, `(.L_x_2) ;  /* 0x0000021000007945 */ /* 0x000fd80003800000 */
[----:B------:R-:W-:Y:S05]  /*0180*/  @!P0 BRA `(.L_x_3) ;  /* 0x00000000007c8947 */ /* 0x000fea0003800000 */
[----:B------:R-:W0:Y:S01]  /*0190*/  S2UR UR8, SR_CgaCtaId ;  /* 0x00000000000879c3 */ /* 0x000e220000008800 */
[----:B------:R-:W-:Y:S01]  /*01a0*/  UMOV UR4, 0x400 ;  /* 0x0000040000047882 */ /* 0x000fe20000000000 */
[----:B------:R-:W-:Y:S01]  /*01b0*/  UMOV UR5, 0x1 ;  /* 0x0000000100057882 */ /* 0x000fe20000000000 */
[----:B------:R-:W-:Y:S02]  /*01c0*/  UMOV UR6, 0x80 ;  /* 0x0000008000067882 */ /* 0x000fe40000000000 */
[----:B------:R-:W-:-:S04]  /*01d0*/  UIADD3 UR6, -UR6, 0x100000, URZ ;  /* 0x0010000006067890 */ /* 0x000fc8000fffe13f */
[----:B------:R-:W-:Y:S02]  /*01e0*/  USHF.L.U32 UR7, UR6, 0xb, URZ ;  /* 0x0000000b06077899 */ /* 0x000fe4000800063f */
[----:B------:R-:W-:Y:S02]  /*01f0*/  USHF.L.U32 UR6, UR6, 0x1, URZ ;  /* 0x0000000106067899 */ /* 0x000fe4000800063f */
[----:B0-----:R-:W-:Y:S02]  /*0200*/  ULEA UR8, UR8, UR4, 0x18 ;  /* 0x0000000408087291 */ /* 0x001fe4000f8ec03f */
[----:B------:R-:W-:-:S04]  /*0210*/  UIADD3 UR4, -UR5, 0x100000, URZ ;  /* 0x0010000005047890 */ /* 0x000fc8000fffe13f */
[----:B------:R-:W-:Y:S02]  /*0220*/  USHF.L.U32 UR5, UR4, 0xb, URZ ;  /* 0x0000000b04057899 */ /* 0x000fe4000800063f */
[----:B------:R-:W-:Y:S01]  /*0230*/  USHF.L.U32 UR4, UR4, 0x1, URZ ;  /* 0x0000000104047899 */ /* 0x000fe2000800063f */
[----:B------:R-:W0:Y:S11]  /*0240*/  FENCE.VIEW.ASYNC.S ;  /* 0x00000000000073c6 */ /* 0x000e360000000000 */
[----:B0-----:R0:W1:Y:S01]  /*0250*/  SYNCS.EXCH.64 URZ, [UR8], UR4 ;  /* 0x00000004083f75b2 */ /* 0x0010620008000100 */
[----:B------:R0:W2:Y:S01]  /*0260*/  SYNCS.EXCH.64 URZ, [UR8+0x48], UR6 ;  /* 0x00004806083f75b2 */ /* 0x0000a20008000100 */
[----:B------:R0:W3:Y:S01]  /*0270*/  SYNCS.EXCH.64 URZ, [UR8+0x8], UR4 ;  /* 0x00000804083f75b2 */ /* 0x0000e20008000100 */
[----:B------:R0:W4:Y:S01]  /*0280*/  SYNCS.EXCH.64 URZ, [UR8+0x50], UR6 ;  /* 0x00005006083f75b2 */ /* 0x0001220008000100 */
[----:B------:R0:W0:Y:S01]  /*0290*/  SYNCS.EXCH.64 URZ, [UR8+0x10], UR4 ;  /* 0x00001004083f75b2 */ /* 0x0000220008000100 */
        /* <DEDUP_REMOVED lines=13> */
[----:B------:R-:W-:Y:S01]  /*0370*/  NOP ;  /* 0x0000000000007918 */ /* 0x000fe20000000000 */
.L_x_3:
[----:B0-----:R-:W-:Y:S05]  /*0380*/  BSYNC B0 ;  /* 0x0000000000007941 */ /* 0x001fea0003800000 */
.L_x_2:
[----:B------:R-:W0:Y:S01]  /*0390*/  SHFL.IDX PT, R6, R0, RZ, 0x1f ;  /* 0x00001fff00067589 */ /* 0x000e2200000e0000 */
[----:B------:R-:W-:Y:S01]  /*03a0*/  ELECT P0, URZ, PT ;  /* 0x00000000003f782f */ /* 0x000fe20003800000 */
[----:B------:R-:W-:Y:S01]  /*03b0*/  NOP ;  /* 0x0000000000007918 */ /* 0x000fe20000000000 */
[----:B------:R-:W-:Y:S01]  /*03c0*/  ELECT P1, URZ, PT ;  /* 0x00000000003f782f */ /* 0x000fe20003820000 */
[----:B------:R5:W1:Y:S01]  /*03d0*/  SHFL.IDX PT, R3, R0, RZ, 0x1f ;  /* 0x00001fff00037589 */ /* 0x000a6200000e0000 */
[----:B------:R-:W-:Y:S01]  /*03e0*/  UMOV UR4, 0x20 ;  /* 0x0000002000047882 */ /* 0x000fe20000000000 */
[----:B------:R-:W-:Y:S01]  /*03f0*/  UMOV UR11, 0x80 ;  /* 0x00000080000b7882 */ /* 0x000fe20000000000 */
[----:B------:R-:W-:Y:S01]  /*0400*/  ULDC.64 UR12, c[0x0][0x598] ;  /* 0x00016600000c7ab9 */ /* 0x000fe20000000a00 */
[----:B------:R-:W2:Y:S01]  /*0410*/  SHFL.IDX PT, R4, R4, RZ, 0x1f ;  /* 0x00001fff04047589 */ /* 0x000ea200000e0000 */
[----:B------:R-:W-:Y:S01]  /*0420*/  NOP ;  /* 0x0000000000007918 */ /* 0x000fe20000000000 */
[----:B------:R-:W-:Y:S01]  /*0430*/  VIADD R33, R5, 0xffffffff ;  /* 0xffffffff05217836 */ /* 0x000fe20000000000 */
[----:B------:R-:W-:Y:S01]  /*0440*/  ULDC.64 UR14, c[0x0][0x208] ;  /* 0x00008200000e7ab9 */ /* 0x000fe20000000a00 */
[----:B-----5:R-:W-:-:S02]  /*0450*/  SHF.R.S32.HI R0, RZ, 0x1f, R13 ;  /* 0x0000001fff007819 */ /* 0x020fc4000001140d */
[----:B------:R-:W-:Y:S02]  /*0460*/  ISETP.NE.AND P3, PT, R5, RZ, PT ;  /* 0x000000ff0500720c */ /* 0x000fe40003f65270 */
[----:B------:R-:W-:Y:S02]  /*0470*/  LEA.HI R0, R0, R13, RZ, 0x7 ;  /* 0x0000000d00007211 */ /* 0x000fe400078f38ff */
[----:B------:R-:W-:Y:S02]  /*0480*/  ISETP.GE.U32.AND P2, PT, R33, 0x2, PT ;  /* 0x000000022100780c */ /* 0x000fe40003f46070 */
[----:B------:R-:W-:Y:S02]  /*0490*/  LOP3.LUT R0, R0, 0xffffff80, RZ, 0xc0, !PT ;  /* 0xffffff8000007812 */ /* 0x000fe400078ec0ff */
[----:B0-----:R-:W-:-:S03]  /*04a0*/  ISETP.NE.OR P0, PT, R6, RZ, !P0 ;  /* 0x000000ff0600720c */ /* 0x001fc60004705670 */
[----:B------:R-:W-:Y:S01]  /*04b0*/  IMAD.IADD R11, R13, 0x1, -R0 ;  /* 0x000000010d0b7824 */ /* 0x000fe200078e0a00 */
[----:B-1----:R-:W-:Y:S02]  /*04c0*/  ISETP.NE.OR P1, PT, R3, RZ, !P1 ;  /* 0x000000ff0300720c */ /* 0x002fe40004f25670 */
[----:B------:R-:W-:-:S04]  /*04d0*/  SHF.R.S32.HI R3, RZ, 0x1f, R2 ;  /* 0x0000001fff037819 */ /* 0x000fc80000011402 */
[----:B------:R-:W-:-:S03]  /*04e0*/  LEA.HI R3, R3, R2, RZ, 0x2 ;  /* 0x0000000203037211 */ /* 0x000fc600078f10ff */
[----:B------:R-:W-:Y:S01]  /*04f0*/  VOTEU.ALL UP0, P0 ;  /* 0x00000000003f7886 */ /* 0x000fe20000000000 */
[----:B------:R-:W-:-:S03]  /*0500*/  LOP3.LUT R3, R3, 0xfffffffc, RZ, 0xc0, !PT ;  /* 0xfffffffc03037812 */ /* 0x000fc600078ec0ff */
[----:B------:R-:W-:Y:S01]  /*0510*/  VOTEU.ALL UP1, P1 ;  /* 0x00000000003f7886 */ /* 0x000fe20000820000 */
[----:B------:R-:W0:Y:S01]  /*0520*/  @!UP0 S2UR UR7, SR_CgaCtaId ;  /* 0x00000000000789c3 */ /* 0x000e220000008800 */
[----:B------:R-:W-:Y:S01]  /*0530*/  @!UP0 UMOV UR6, 0x400 ;  /* 0x0000040000068882 */ /* 0x000fe20000000000 */
[----:B------:R-:W-:-:S04]  /*0540*/  @!UP0 UIADD3 UR4, -UR4, 0x100000, URZ ;  /* 0x0010000004048890 */ /* 0x000fc8000fffe13f */
[----:B------:R-:W-:Y:S02]  /*0550*/  @!UP0 USHF.L.U32 UR5, UR4, 0xb, URZ ;  /* 0x0000000b04058899 */ /* 0x000fe4000800063f */
[----:B------:R-:W-:Y:S01]  /*0560*/  @!UP0 USHF.L.U32 UR4, UR4, 0x1, URZ ;  /* 0x0000000104048899 */ /* 0x000fe2000800063f */
[----:B------:R-:W-:Y:S01]  /*0570*/  IMAD.IADD R20, R2, 0x1, -R3 ;  /* 0x0000000102147824 */ /* 0x000fe200078e0a03 */
[----:B------:R-:W-:Y:S01]  /*0580*/  @!UP1 UMOV UR9, 0x400 ;  /* 0x0000040000099882 */ /* 0x000fe20000000000 */
[----:B------:R-:W-:Y:S01]  /*0590*/  VOTEU.ALL UP2, P1 ;  /* 0x00000000003f7886 */ /* 0x000fe20000840000 */
[----:B------:R-:W-:Y:S01]  /*05a0*/  VOTEU.ALL UP3, P1 ;  /* 0x00000000003f7886 */ /* 0x000fe20000860000 */
[----:B------:R-:W-:Y:S01]  /*05b0*/  VOTEU.ALL UP4, P1 ;  /* 0x00000000003f7886 */ /* 0x000fe20000880000 */
[----:B------:R-:W1:Y:S01]  /*05c0*/  @!UP1 S2UR UR10, SR_CgaCtaId ;  /* 0x00000000000a99c3 */ /* 0x000e620000008800 */
[----:B------:R-:W-:Y:S01]  /*05d0*/  VOTEU.ALL UP5, P1 ;  /* 0x00000000003f7886 */ /* 0x000fe200008a0000 */
[----:B------:R-:W-:-:S04]  /*05e0*/  ISETP.NE.U32.AND P1, PT, RZ, UR12, PT ;  /* 0x0000000cff007c0c */ /* 0x000fc8000bf25070 */
[----:B------:R-:W-:Y:S01]  /*05f0*/  ISETP.NE.AND.EX P1, PT, RZ, UR13, PT, P1 ;  /* 0x0000000dff007c0c */ /* 0x000fe2000bf25310 */
[----:B0-----:R-:W-:Y:S02]  /*0600*/  @!UP0 ULEA UR8, UR7, UR6, 0x18 ;  /* 0x0000000607088291 */ /* 0x001fe4000f8ec03f */
[----:B------:R-:W-:-:S04]  /*0610*/  @!UP1 UIADD3 UR6, -UR11, 0x100000, URZ ;  /* 0x001000000b069890 */ /* 0x000fc8000fffe13f */
[----:B------:R-:W-:Y:S02]  /*0620*/  @!UP1 USHF.L.U32 UR7, UR6, 0xb, URZ ;  /* 0x0000000b06079899 */ /* 0x000fe4000800063f */
[----:B------:R-:W-:Y:S01]  /*0630*/  @!UP1 USHF.L.U32 UR6, UR6, 0x1, URZ ;  /* 0x0000000106069899 */ /* 0x000fe2000800063f */
[----:B--2---:R-:W-:Y:S01]  /*0640*/  R2UR UR11, R4 ;  /* 0x00000000040b72ca */ /* 0x004fe200000e0000 */
[----:B------:R-:W-:Y:S01]  /*0650*/  VOTEU.ALL UP0, P0 ;  /* 0x00000000003f7886 */ /* 0x000fe20000000000 */
[----:B-1----:R-:W-:Y:S01]  /*0660*/  @!UP1 ULEA UR9, UR10, UR9, 0x18 ;  /* 0x000000090a099291 */ /* 0x002fe2000f8ec03f */
[----:B------:R-:W-:Y:S01]  /*0670*/  VOTEU.ALL UP1, P0 ;  /* 0x00000000003f7886 */ /* 0x000fe20000020000 */
[C---:B------:R-:W-:Y:S01]  /*0680*/  ISETP.NE.AND P0, PT, R20.reuse, 0x3, PT ;  /* 0x000000031400780c */ /* 0x040fe20003f05270 */
[----:B------:R-:W0:Y:S02]  /*0690*/  FENCE.VIEW.ASYNC.S ;  /* 0x00000000000073c6 */ /* 0x000e240000000000 */
[----:B0-----:R0:W3:Y:S01]  /*06a0*/  @!UP0 SYNCS.EXCH.64 URZ, [UR8+0xc0], UR4 ;  /* 0x0000c004083f85b2 */ /* 0x0010e20008000100 */
[----:B------:R-:W-:-:S04]  /*06b0*/  ISETP.EQ.OR P0, PT, R20, RZ, !P0 ;  /* 0x000000ff1400720c */ /* 0x000fc80004702670 */
[----:B------:R-:W-:-:S04]  /*06c0*/  ISETP.EQ.AND P0, PT, R5, RZ, P0 ;  /* 0x000000ff0500720c */ /* 0x000fc80000702270 */
[----:B------:R-:W-:-:S04]  /*06d0*/  SEL R7, RZ, 0x1, !P0 ;  /* 0x00000001ff077807 */ /* 0x000fc80004000000 */
[----:B------:R-:W-:Y:S01]  /*06e0*/  SEL R7, R7, 0x2, P2 ;  /* 0x0000000207077807 */ /* 0x000fe20001000000 */
[----:B------:R0:W3:Y:S01]  /*06f0*/  @!UP1 SYNCS.EXCH.64 URZ, [UR8+0xc8], UR4 ;  /* 0x0000c804083f95b2 */ /* 0x0000e20008000100 */
[----:B------:R-:W-:Y:S01]  /*0700*/  NOP ;  /* 0x0000000000007918 */ /* 0x000fe20000000000 */
[----:B------:R0:W3:Y:S01]  /*0710*/  @!UP2 SYNCS.EXCH.64 URZ, [UR9+0xa0], UR6 ;  /* 0x0000a006093fa5b2 */ /* 0x0000e20008000100 */
[----:B------:R0:W3:Y:S01]  /*0720*/  @!UP3 SYNCS.EXCH.64 URZ, [UR9+0xa8], UR6 ;  /* 0x0000a806093fb5b2 */ /* 0x0000e20008000100 */
[----:B------:R0:W3:Y:S01]  /*0730*/  @!UP4 SYNCS.EXCH.64 URZ, [UR9+0xb0], UR6 ;  /* 0x0000b006093fc5b2 */ /* 0x0000e20008000100 */
[----:B------:R0:W3:Y:S01]  /*0740*/  @!UP5 SYNCS.EXCH.64 URZ, [UR9+0xb8], UR6 ;  /* 0x0000b806093fd5b2 */ /* 0x0000e20008000100 */
[----:B------:R-:W-:Y:S01]  /*0750*/  NOP ;  /* 0x0000000000007918 */ /* 0x000fe20000000000 */
[----:B---34-:R-:W-:Y:S06]  /*0760*/  BAR.SYNC.DEFER_BLOCKING 0x0 ;  /* 0x0000000000007b1d */ /* 0x018fec0000010000 */
[----:B0-----:R-:W-:Y:S05]  /*0770*/  @!P1 BRA `(.L_x_4) ;  /* 0x00000000001c9947 */ /* 0x001fea0003800000 */
[----:B------:R-:W0:Y:S02]  /*0780*/  LDC.64 R2, c[0x0][0x598] ;  /* 0x00016600ff027b82 */ /* 0x000e240000000a00 */
[----:B0-----:R-:W2:Y:S02]  /*0790*/  LDG.E.64 R2, desc[UR14][R2.64] ;  /* 0x0000000e02027981 */ /* 0x001ea4000c1e1b00 */
[----:B--2---:R-:W-:-:S04]  /*07a0*/  ISETP.NE.U32.AND P0, PT, R2, RZ, PT ;  /* 0x000000ff0200720c */ /* 0x004fc80003f05070 */
[----:B------:R-:W-:-:S13]  /*07b0*/  ISETP.NE.AND.EX P0, PT, R3, RZ, PT, P0 ;  /* 0x000000ff0300720c */ /* 0x000fda0003f05300 */
[----:B------:R-:W-:Y:S05]  /*07c0*/  @!P0 BRA `(.L_x_4) ;  /* 0x0000000000088947 */ /* 0x000fea0003800000 */
[----:B------:R2:W5:Y:S01]  /*07d0*/  LD.E R10, desc[UR14][R2.64] ;  /* 0x0000000e020a7980 */ /* 0x000562000c101900 */
[----:B------:R-:W-:Y:S05]  /*07e0*/  BRA `(.L_x_5) ;  /* 0x0000000000207947 */ /* 0x000fea0003800000 */
.L_x_4:
[----:B------:R-:W-:Y:S02]  /*07f0*/  ULDC.64 UR4, c[0x0][0x588] ;  /* 0x0001620000047ab9 */ /* 0x000fe40000000a00 */
[----:B------:R-:W-:-:S04]  /*0800*/  ISETP.NE.U32.AND P0, PT, RZ, UR4, PT ;  /* 0x00000004ff007c0c */ /* 0x000fc8000bf05070 */
[----:B------:R-:W-:-:S13]  /*0810*/  ISETP.NE.AND.EX P0, PT, RZ, UR5, PT, P0 ;  /* 0x00000005ff007c0c */ /* 0x000fda000bf05300 */
[----:B------:R-:W-:Y:S05]  /*0820*/  @!P0 BRA `(.L_x_6) ;  /* 0x00000000000c8947 */ /* 0x000fea0003800000 */
[----:B------:R-:W0:Y:S02]  /*0830*/  LDC.64 R2, c[0x0][0x588] ;  /* 0x00016200ff027b82 */ /* 0x000e240000000a00 */
[----:B0-----:R0:W5:Y:S01]  /*0840*/  LDG.E R10, desc[UR14][R2.64] ;  /* 0x0000000e020a7981 */ /* 0x001162000c1e1900 */
[----:B------:R-:W-:Y:S05]  /*0850*/  BRA `(.L_x_5) ;  /* 0x0000000000047947 */ /* 0x000fea0003800000 */
.L_x_6:
[----:B------:R-:W1:Y:S02]  /*0860*/  LDC R10, c[0x0][0x580] ;  /* 0x00016000ff0a7b82 */ /* 0x000e640000000800 */
.L_x_5:
[----:B------:R-:W-:Y:S02]  /*0870*/  ULDC.64 UR4, c[0x0][0x5a0] ;  /* 0x0001680000047ab9 */ /* 0x000fe40000000a00 */
[----:B------:R-:W-:-:S04]  /*0880*/  ISETP.NE.U32.AND P0, PT, RZ, UR4, PT ;  /* 0x00000004ff007c0c */ /* 0x000fc8000bf05070 */
[----:B------:R-:W-:-:S13]  /*0890*/  ISETP.NE.AND.EX P0, PT, RZ, UR5, PT, P0 ;  /* 0x00000005ff007c0c */ /* 0x000fda000bf05300 */
[----:B------:R-:W-:Y:S05]  /*08a0*/  @!P0 BRA `(.L_x_7) ;  /* 0x00000000001c8947 */ /* 0x000fea0003800000 */
[----:B0-2---:R-:W0:Y:S02]  /*08b0*/  LDC.64 R2, c[0x0][0x5a0] ;  /* 0x00016800ff027b82 */ /* 0x005e240000000a00 */
[----:B0-----:R-:W2:Y:S02]  /*08c0*/  LDG.E.64 R2, desc[UR14][R2.64] ;  /* 0x0000000e02027981 */ /* 0x001ea4000c1e1b00 */
[----:B--2---:R-:W-:-:S04]  /*08d0*/  ISETP.NE.U32.AND P0, PT, R2, RZ, PT ;  /* 0x000000ff0200720c */ /* 0x004fc80003f05070 */
[----:B------:R-:W-:-:S13]  /*08e0*/  ISETP.NE.AND.EX P0, PT, R3, RZ, PT, P0 ;  /* 0x000000ff0300720c */ /* 0x000fda0003f05300 */
[----:B------:R-:W-:Y:S05]  /*08f0*/  @!P0 BRA `(.L_x_7) ;  /* 0x0000000000088947 */ /* 0x000fea0003800000 */
[----:B------:R0:W5:Y:S01]  /*0900*/  LD.E R12, desc[UR14][R2.64] ;  /* 0x0000000e020c7980 */ /* 0x000162000c101900 */
[----:B------:R-:W-:Y:S05]  /*0910*/  BRA `(.L_x_8) ;  /* 0x0000000000207947 */ /* 0x000fea0003800000 */
.L_x_7:
[----:B------:R-:W-:Y:S02]  /*0920*/  ULDC.64 UR4, c[0x0][0x590] ;  /* 0x0001640000047ab9 */ /* 0x000fe40000000a00 */
[----:B------:R-:W-:-:S04]  /*0930*/  ISETP.NE.U32.AND P0, PT, RZ, UR4, PT ;  /* 0x00000004ff007c0c */ /* 0x000fc8000bf05070 */
[----:B------:R-:W-:-:S13]  /*0940*/  ISETP.NE.AND.EX P0, PT, RZ, UR5, PT, P0 ;  /* 0x00000005ff007c0c */ /* 0x000fda000bf05300 */
[----:B------:R-:W-:Y:S05]  /*0950*/  @!P0 BRA `(.L_x_9) ;  /* 0x00000000000c8947 */ /* 0x000fea0003800000 */
[----:B0-2---:R-:W0:Y:S02]  /*0960*/  LDC.64 R2, c[0x0][0x590] ;  /* 0x00016400ff027b82 */ /* 0x005e240000000a00 */
[----:B0-----:R4:W5:Y:S01]  /*0970*/  LDG.E R12, desc[UR14][R2.64] ;  /* 0x0000000e020c7981 */ /* 0x001962000c1e1900 */
[----:B------:R-:W-:Y:S05]  /*0980*/  BRA `(.L_x_8) ;  /* 0x0000000000047947 */ /* 0x000fea0003800000 */
.L_x_9:
[----:B------:R-:W3:Y:S02]  /*0990*/  LDC R12, c[0x0][0x584] ;  /* 0x00016100ff0c7b82 */ /* 0x000ee40000000800 */
.L_x_8:
[----:B------:R-:W1:Y:S01]  /*09a0*/  LDC R0, c[0x0][0x65c] ;  /* 0x00019700ff007b82 */ /* 0x000e620000000800 */
[----:B------:R-:W0:Y:S01]  /*09b0*/  S2R R21, SR_CTAID.Y ;  /* 0x0000000000157919 */ /* 0x000e220000002600 */
[----:B------:R-:W-:Y:S01]  /*09c0*/  ULDC UR8, c[0x0][0x28c] ;  /* 0x0000a30000087ab9 */ /* 0x000fe20000000800 */
[----:B------:R-:W-:Y:S01]  /*09d0*/  ISETP.NE.AND P0, PT, R5, 0x2, PT ;  /* 0x000000020500780c */ /* 0x000fe20003f05270 */
[----:B------:R-:W-:Y:S01]  /*09e0*/  UIADD3 UR8, UR8, 0x7f, URZ ;  /* 0x0000007f08087890 */ /* 0x000fe2000fffe03f */
[----:B------:R-:W3:Y:S01]  /*09f0*/  S2R R14, SR_CTAID.X ;  /* 0x00000000000e7919 */ /* 0x000ee20000002500 */
[----:B------:R-:W-:Y:S01]  /*0a00*/  UMOV UR5, URZ ;  /* 0x0000003f00057c82 */ /* 0x000fe20008000000 */
[----:B------:R-:W-:Y:S01]  /*0a10*/  UMOV UR4, URZ ;  /* 0x0000003f00047c82 */ /* 0x000fe20008000000 */
[----:B------:R-:W-:-:S04]  /*0a20*/  USHF.R.S32.HI UR9, URZ, 0x1f, UR8 ;  /* 0x0000001f3f097899 */ /* 0x000fc80008011408 */
[----:B------:R-:W-:-:S04]  /*0a30*/  ULEA.HI UR9, UR9, UR8, URZ, 0x7 ;  /* 0x0000000809097291 */ /* 0x000fc8000f8f383f */
[----:B------:R-:W-:Y:S01]  /*0a40*/  USHF.R.S32.HI UR13, URZ, 0x7, UR9 ;  /* 0x000000073f0d7899 */ /* 0x000fe20008011409 */
[----:B-1----:R-:W-:-:S13]  /*0a50*/  ISETP.NE.AND P2, PT, R0, 0x1, PT ;  /* 0x000000010000780c */ /* 0x002fda0003f45270 */
[----:B------:R-:W3:Y:S01]  /*0a60*/  @P2 LDC R15, c[0x0][0x10] ;  /* 0x00000400ff0f2b82 */ /* 0x000ee20000000800 */
[----:B0-2-4-:R-:W-:Y:S02]  /*0a70*/  @P2 IMAD.MOV.U32 R2, RZ, RZ, R21 ;  /* 0x000000ffff022224 */ /* 0x015fe400078e0015 */
[----:B------:R-:W-:Y:S02]  /*0a80*/  @P2 IMAD.MOV.U32 R3, RZ, RZ, RZ ;  /* 0x000000ffff032224 */ /* 0x000fe400078e00ff */
[----:B------:R-:W-:-:S03]  /*0a90*/  @P2 IMAD.MOV.U32 R5, RZ, RZ, RZ ;  /* 0x000000ffff052224 */ /* 0x000fc600078e00ff */
[----:B------:R-:W0:Y:S01]  /*0aa0*/  @!P2 LDC R9, c[0x0][0xc] ;  /* 0x00000300ff09ab82 */ /* 0x000e220000000800 */
[----:B------:R-:W-:Y:S01]  /*0ab0*/  ULDC UR6, c[0x0][0xc] ;  /* 0x0000030000067ab9 */ /* 0x000fe20000000800 */
[----:B------:R-:W-:Y:S02]  /*0ac0*/  ULDC UR7, c[0x0][0x10] ;  /* 0x0000040000077ab9 */ /* 0x000fe40000000800 */
[----:B------:R-:W-:-:S04]  /*0ad0*/  UIMAD.WIDE.U32 UR6, UR6, UR7, URZ ;  /* 0x00000007060672a5 */ /* 0x000fc8000f8e003f */
[----:B------:R-:W1:Y:S01]  /*0ae0*/  LDC R8, c[0x0][0x14] ;  /* 0x00000500ff087b82 */ /* 0x000e620000000800 */
[----:B---3--:R-:W-:-:S04]  /*0af0*/  @P2 IMAD.WIDE.U32 R2, R14, R15, R2 ;  /* 0x0000000f0e022225 */ /* 0x008fc800078e0002 */
[----:B------:R-:W-:Y:S02]  /*0b00*/  IMAD.MOV.U32 R15, RZ, RZ, RZ ;  /* 0x000000ffff0f7224 */ /* 0x000fe400078e00ff */
[----:B------:R-:W-:Y:S02]  /*0b10*/  @P2 IMAD.IADD R3, R3, 0x1, R5 ;  /* 0x0000000103032824 */ /* 0x000fe400078e0205 */
[----:B0-----:R-:W-:-:S04]  /*0b20*/  @!P2 IMAD.WIDE.U32 R4, R9, R21, R14 ;  /* 0x000000150904a225 */ /* 0x001fc800078e000e */
[----:B------:R-:W-:Y:S02]  /*0b30*/  @!P2 IMAD.MOV.U32 R2, RZ, RZ, R4 ;  /* 0x000000ffff02a224 */ /* 0x000fe400078e0004 */
[----:B------:R-:W-:Y:S02]  /*0b40*/  @!P2 IMAD.MOV.U32 R3, RZ, RZ, R5 ;  /* 0x000000ffff03a224 */ /* 0x000fe400078e0005 */
[C---:B-1----:R-:W-:Y:S02]  /*0b50*/  IMAD R17, R8.reuse, UR7, RZ ;  /* 0x0000000708117c24 */ /* 0x042fe4000f8e02ff */
[----:B------:R-:W-:Y:S01]  /*0b60*/  IMAD.WIDE.U32 R8, R8, UR6, RZ ;  /* 0x0000000608087c25 */ /* 0x000fe2000f8e00ff */
[----:B------:R-:W-:-:S03]  /*0b70*/  ULDC.64 UR6, c[0x0][0x650] ;  /* 0x0001940000067ab9 */ /* 0x000fc60000000a00 */
[----:B------:R-:W-:Y:S01]  /*0b80*/  IMAD.IADD R0, R9, 0x1, R17 ;  /* 0x0000000109007824 */ /* 0x000fe200078e0211 */
[----:B------:R-:W-:Y:S06]  /*0b90*/  @P0 BRA `(.L_x_10) ;  /* 0x0000000000200947 */ /* 0x000fec0003800000 */
[----:B------:R-:W-:Y:S01]  /*0ba0*/  UISETP.GE.U32.AND UP0, UPT, UR13, 0x9, UPT ;  /* 0x000000090d00788c */ /* 0x000fe2000bf06070 */
[----:B------:R-:W-:Y:S01]  /*0bb0*/  IADD3 R2, P0, R2, R8, RZ ;  /* 0x0000000802027210 */ /* 0x000fe20007f1e0ff */
[----:B------:R-:W-:-:S04]  /*0bc0*/  UIMAD.WIDE.U32 UR4, UR13, 0x38e38e39, URZ ;  /* 0x38e38e390d0478a5 */ /* 0x000fc8000f8e003f */
[----:B------:R-:W-:Y:S01]  /*0bd0*/  USHF.R.U32.HI UR5, URZ, 0x1, UR5 ;  /* 0x000000013f057899 */ /* 0x000fe20008011605 */
[----:B------:R-:W-:Y:S02]  /*0be0*/  IMAD.X R3, R0, 0x1, R3, P0 ;  /* 0x0000000100037824 */ /* 0x000fe400000e0603 */
[----:B------:R-:W-:Y:S02]  /*0bf0*/  UMOV UR4, URZ ;  /* 0x0000003f00047c82 */ /* 0x000fe40008000000 */
[----:B------:R-:W-:Y:S02]  /*0c00*/  @UP0 ULOP3.LUT UR4, UR5, 0x1, URZ, 0xc0, !UPT ;  /* 0x0000000105040892 */ /* 0x000fe4000f8ec03f */
[----:B------:R-:W-:-:S12]  /*0c10*/  UIMAD UR5, UR5, -0x9, UR13 ;  /* 0xfffffff7050578a4 */ /* 0x000fd8000f8e020d */
.L_x_10:
[----:B------:R-:W-:Y:S01]  /*0c20*/  ISETP.GE.U32.AND P0, PT, R2, UR6, PT ;  /* 0x0000000602007c0c */ /* 0x000fe2000bf06070 */
[----:B------:R-:W-:Y:S01]  /*0c30*/  IMAD.MOV.U32 R6, RZ, RZ, -0x1 ;  /* 0xffffffffff067424 */ /* 0x000fe200078e00ff */
[----:B------:R-:W-:Y:S01]  /*0c40*/  PRMT R16, RZ, 0x7610, R16 ;  /* 0x00007610ff107816 */ /* 0x000fe20000000010 */
[----:B------:R-:W-:Y:S01]  /*0c50*/  IMAD.MOV.U32 R5, RZ, RZ, -0x1 ;  /* 0xffffffffff057424 */ /* 0x000fe200078e00ff */
[----:B------:R-:W-:Y:S01]  /*0c60*/  ISETP.GE.U32.AND.EX P0, PT, R3, UR7, PT, P0 ;  /* 0x0000000703007c0c */ /* 0x000fe2000bf06100 */
[----:B------:R-:W-:-:S12]  /*0c70*/  IMAD.MOV.U32 R4, RZ, RZ, -0x1 ;  /* 0xffffffffff047424 */ /* 0x000fd800078e00ff */
[----:B------:R-:W-:Y:S05]  /*0c80*/  @P0 BRA `(.L_x_11) ;  /* 0x00000004005c0947 */ /* 0x000fea0003800000 */
[----:B------:R-:W0:Y:S01]  /*0c90*/  LDC.64 R24, c[0x0][0x628] ;  /* 0x00018a00ff187b82 */ /* 0x000e220000000a00 */
[----:B------:R-:W-:Y:S02]  /*0ca0*/  IMAD.MOV.U32 R4, RZ, RZ, R2 ;  /* 0x000000ffff047224 */ /* 0x000fe400078e0002 */
[----:B------:R-:W-:-:S05]  /*0cb0*/  IMAD.MOV.U32 R5, RZ, RZ, R3 ;  /* 0x000000ffff057224 */ /* 0x000fca00078e0003 */
[----:B------:R-:W1:Y:S08]  /*0cc0*/  LDC R6, c[0x0][0x630] ;  /* 0x00018c00ff067b82 */ /* 0x000e700000000800 */
[----:B------:R-:W2:Y:S01]  /*0cd0*/  LDC.64 R26, c[0x0][0x620] ;  /* 0x00018800ff1a7b82 */ /* 0x000ea20000000a00 */
[----:B0-----:R-:W-:-:S04]  /*0ce0*/  ISETP.NE.U32.AND P0, PT, R24, RZ, PT ;  /* 0x000000ff1800720c */ /* 0x001fc80003f05070 */
[----:B------:R-:W-:-:S13]  /*0cf0*/  ISETP.NE.AND.EX P0, PT, R25, RZ, PT, P0 ;  /* 0x000000ff1900720c */ /* 0x000fda0003f05300 */
[----:B-12---:R-:W-:Y:S05]  /*0d00*/  @!P0 BRA `(.L_x_12) ;  /* 0x0000000000288947 */ /* 0x006fea0003800000 */
[----:B------:R-:W0:Y:S02]  /*0d10*/  LDC R19, c[0x0][0x634] ;  /* 0x00018d00ff137b82 */ /* 0x000e240000000800 */
[----:B0-----:R-:W-:-:S05]  /*0d20*/  IADD3 R19, P0, R2, R19, RZ ;  /* 0x0000001302137210 */ /* 0x001fca0007f1e0ff */
[----:B------:R-:W-:-:S04]  /*0d30*/  IMAD.X R23, RZ, RZ, R3, P0 ;  /* 0x000000ffff177224 */ /* 0x000fc800000e0603 */
[----:B------:R-:W-:-:S04]  /*0d40*/  IMAD.WIDE.U32 R4, R23, R24, RZ ;  /* 0x0000001817047225 */ /* 0x000fc800078e00ff */
[----:B------:R-:W-:-:S04]  /*0d50*/  IMAD.WIDE.U32 R16, P0, R19, R25, R4 ;  /* 0x0000001913107225 */ /* 0x000fc80007800004 */
[----:B------:R-:W-:-:S04]  /*0d60*/  IMAD.WIDE.U32 R4, R19, R24, RZ ;  /* 0x0000001813047225 */ /* 0x000fc800078e00ff */
[----:B------:R-:W-:Y:S01]  /*0d70*/  IMAD.X R19, RZ, RZ, RZ, P0 ;  /* 0x000000ffff137224 */ /* 0x000fe200000e06ff */
[----:B------:R-:W-:Y:S01]  /*0d80*/  IADD3 RZ, P0, R5, R16, RZ ;  /* 0x0000001005ff7210 */ /* 0x000fe20007f1e0ff */
[----:B------:R-:W-:-:S04]  /*0d90*/  IMAD.MOV.U32 R18, RZ, RZ, R17 ;  /* 0x000000ffff127224 */ /* 0x000fc800078e0011 */
[----:B------:R-:W-:-:S08]  /*0da0*/  IMAD.WIDE.U32.X R4, R23, R25, R18, P0 ;  /* 0x0000001917047225 */ /* 0x000fd000000e0412 */
.L_x_12:
[--C-:B------:R-:W-:Y:S01]  /*0db0*/  SHF.R.U64 R32, R4, R6, R5.reuse ;  /* 0x0000000604207219 */ /* 0x100fe20000001205 */
[----:B------:R-:W0:Y:S01]  /*0dc0*/  LDC.64 R28, c[0x0][0x640] ;  /* 0x00019000ff1c7b82 */ /* 0x000e220000000a00 */
[----:B------:R-:W-:Y:S01]  /*0dd0*/  I2FP.F32.U32 R4, R14 ;  /* 0x0000000e00047245 */ /* 0x000fe20000201000 */
[----:B------:R-:W-:Y:S01]  /*0de0*/  ULDC UR6, c[0x0][0x150] ;  /* 0x0000540000067ab9 */ /* 0x000fe20000000800 */
[----:B------:R-:W-:Y:S02]  /*0df0*/  SHF.R.U32.HI R5, RZ, R6, R5 ;  /* 0x00000006ff057219 */ /* 0x000fe40000011605 */
[----:B------:R-:W-:Y:S01]  /*0e00*/  IADD3 R17, P0, RZ, -R32, RZ ;  /* 0x80000020ff117210 */ /* 0x000fe20007f1e0ff */
[----:B------:R-:W-:Y:S01]  /*0e10*/  FMUL R6, R4, UR6 ;  /* 0x0000000604067c20 */ /* 0x000fe20008400000 */
[----:B------:R-:W-:Y:S01]  /*0e20*/  ULDC UR6, c[0x0][0x154] ;  /* 0x0000550000067ab9 */ /* 0x000fe20000000800 */
[----:B------:R-:W1:Y:S02]  /*0e30*/  LDC R18, c[0x0][0x618] ;  /* 0x00018600ff127b82 */ /* 0x000e640000000800 */
[----:B------:R-:W-:-:S02]  /*0e40*/  IMAD.X R19, RZ, RZ, ~R5, P0 ;  /* 0x000000ffff137224 */ /* 0x000fc400000e0e05 */
[----:B------:R-:W2:Y:S01]  /*0e50*/  F2I.U32.TRUNC.NTZ R6, R6 ;  /* 0x0000000600067305 */ /* 0x000ea2000020f000 */
[----:B------:R-:W-:-:S03]  /*0e60*/  IMAD.WIDE.U32 R4, R17, R26, R2 ;  /* 0x0000001a11047225 */ /* 0x000fc600078e0002 */
[----:B------:R-:W3:Y:S01]  /*0e70*/  LDC R15, c[0x0][0x144] ;  /* 0x00005100ff0f7b82 */ /* 0x000ee20000000800 */
[----:B------:R-:W-:-:S04]  /*0e80*/  IMAD R16, R19, R26, RZ ;  /* 0x0000001a13107224 */ /* 0x000fc800078e02ff */
[----:B------:R-:W-:-:S03]  /*0e90*/  IMAD R17, R17, R27, R16 ;  /* 0x0000001b11117224 */ /* 0x000fc600078e0210 */
[----:B------:R-:W4:Y:S01]  /*0ea0*/  LDC R22, c[0x0][0x608] ;  /* 0x00018200ff167b82 */ /* 0x000f220000000800 */
[----:B------:R-:W-:Y:S01]  /*0eb0*/  IMAD.IADD R17, R5, 0x1, R17 ;  /* 0x0000000105117824 */ /* 0x000fe200078e0211 */
[----:B0-----:R-:W-:Y:S01]  /*0ec0*/  ISETP.NE.U32.AND P0, PT, R28, RZ, PT ;  /* 0x000000ff1c00720c */ /* 0x001fe20003f05070 */
[----:B--2---:R-:W-:-:S03]  /*0ed0*/  IMAD.MOV R5, RZ, RZ, -R6 ;  /* 0x000000ffff057224 */ /* 0x004fc600078e0a06 */
[----:B------:R-:W-:Y:S02]  /*0ee0*/  ISETP.NE.AND.EX P0, PT, R29, RZ, PT, P0 ;  /* 0x000000ff1d00720c */ /* 0x000fe40003f05300 */
[----:B------:R-:W0:Y:S01]  /*0ef0*/  LDC R19, c[0x0][0x658] ;  /* 0x00019600ff137b82 */ /* 0x000e220000000800 */
[-CC-:B-1----:R-:W-:Y:S02]  /*0f00*/  SHF.R.U64 R26, R4, R18.reuse, R17.reuse ;  /* 0x00000012041a7219 */ /* 0x182fe40000001211 */
[----:B------:R-:W-:Y:S02]  /*0f10*/  I2FP.F32.U32 R4, R21 ;  /* 0x0000001500047245 */ /* 0x000fe40000201000 */
[----:B------:R-:W-:Y:S01]  /*0f20*/  SHF.R.U32.HI R17, RZ, R18, R17 ;  /* 0x00000012ff117219 */ /* 0x000fe20000011611 */
[----:B------:R-:W-:Y:S02]  /*0f30*/  IMAD.MOV.U32 R18, RZ, RZ, 0x1 ;  /* 0x00000001ff127424 */ /* 0x000fe400078e00ff */
[----:B------:R-:W1:Y:S01]  /*0f40*/  LDC R24, c[0x0][0x148] ;  /* 0x00005200ff187b82 */ /* 0x000e620000000800 */
[----:B---3--:R-:W-:-:S02]  /*0f50*/  IMAD R6, R15, R5, R14 ;  /* 0x000000050f067224 */ /* 0x008fc400078e020e */
[----:B------:R-:W-:Y:S01]  /*0f60*/  FMUL R5, R4, UR6 ;  /* 0x0000000604057c20 */ /* 0x000fe20008400000 */
[----:B------:R-:W-:-:S04]  /*0f70*/  IMAD.MOV.U32 R4, RZ, RZ, -0x1 ;  /* 0xffffffffff047424 */ /* 0x000fc800078e00ff */
[----:B------:R-:W2:Y:S01]  /*0f80*/  LDC R25, c[0x0][0x600] ;  /* 0x00018000ff197b82 */ /* 0x000ea20000000800 */
[-CC-:B----4-:R-:W-:Y:S02]  /*0f90*/  SHF.R.U64 R34, R26, R22.reuse, R17.reuse ;  /* 0x000000161a227219 */ /* 0x190fe40000001211 */
[----:B------:R-:W-:Y:S02]  /*0fa0*/  SHF.R.U32.HI R14, RZ, R22, R17 ;  /* 0x00000016ff0e7219 */ /* 0x000fe40000011611 */
[----:B------:R3:W4:Y:S03]  /*0fb0*/  F2I.U32.TRUNC.NTZ R22, R5 ;  /* 0x0000000500167305 */ /* 0x000726000020f000 */
[----:B------:R-:W1:Y:S01]  /*0fc0*/  LDC R27, c[0x0][0x648] ;  /* 0x00019200ff1b7b82 */ /* 0x000e620000000800 */
[-C--:B0-----:R-:W-:Y:S02]  /*0fd0*/  SHF.R.U64 R36, R34, R19.reuse, R14 ;  /* 0x0000001322247219 */ /* 0x081fe4000000120e */
[----:B------:R-:W-:-:S02]  /*0fe0*/  SHF.L.U32 R4, R4, R19, RZ ;  /* 0x0000001304047219 */ /* 0x000fc400000006ff */
[-C--:B------:R-:W-:Y:S02]  /*0ff0*/  SHF.R.U32.HI R14, RZ, R19.reuse, R14 ;  /* 0x00000013ff0e7219 */ /* 0x080fe4000001160e */
[----:B------:R-:W-:Y:S01]  /*1000*/  SHF.L.U32 R18, R18, R19, RZ ;  /* 0x0000001312127219 */ /* 0x000fe200000006ff */
[----:B------:R-:W0:Y:S01]  /*1010*/  LDC R31, c[0x0][0x638] ;  /* 0x00018e00ff1f7b82 */ /* 0x000e220000000800 */
[----:B------:R-:W-:Y:S01]  /*1020*/  LOP3.LUT R19, RZ, R4, RZ, 0x33, !PT ;  /* 0x00000004ff137212 */ /* 0x000fe200078e33ff */
[----:B------:R-:W-:Y:S02]  /*1030*/  IMAD.MOV.U32 R4, RZ, RZ, R36 ;  /* 0x000000ffff047224 */ /* 0x000fe400078e0024 */
[----:B---3--:R-:W-:-:S04]  /*1040*/  IMAD.MOV.U32 R5, RZ, RZ, R14 ;  /* 0x000000ffff057224 */ /* 0x008fc800078e000e */
[----:B------:R-:W3:Y:S01]  /*1050*/  LDC R30, c[0x0][0x610] ;  /* 0x00018400ff1e7b82 */ /* 0x000ee20000000800 */
[----:B----4-:R-:W-:Y:S05]  /*1060*/  @!P0 BRA `(.L_x_13) ;  /* 0x0000000000288947 */ /* 0x010fea0003800000 */
[----:B------:R-:W4:Y:S02]  /*1070*/  LDC R17, c[0x0][0x64c] ;  /* 0x00019300ff117b82 */ /* 0x000f240000000800 */
[----:B----4-:R-:W-:-:S05]  /*1080*/  IADD3 R17, P0, R36, R17, RZ ;  /* 0x0000001124117210 */ /* 0x010fca0007f1e0ff */
        /* <DEDUP_REMOVED lines=8> */
.L_x_13:
[----:B-1----:R-:W-:Y:S01]  /*1110*/  SHF.R.U64 R4, R4, R27, R5 ;  /* 0x0000001b04047219 */ /* 0x002fe20000001205 */
[----:B--2---:R-:W-:Y:S01]  /*1120*/  VIADD R5, R25, 0xffffffff ;  /* 0xffffffff19057836 */ /* 0x004fe20000000000 */
[----:B------:R-:W-:Y:S01]  /*1130*/  LOP3.LUT R19, R34, R19, RZ, 0xc0, !PT ;  /* 0x0000001322137212 */ /* 0x000fe200078ec0ff */
[----:B------:R-:W-:Y:S02]  /*1140*/  IMAD.MOV R22, RZ, RZ, -R22 ;  /* 0x000000ffff167224 */ /* 0x000fe400078e0a16 */
[----:B------:R-:W-:Y:S01]  /*1150*/  IMAD.MOV R14, RZ, RZ, -R4 ;  /* 0x000000ffff0e7224 */ /* 0x000fe200078e0a04 */
[----:B------:R-:W-:Y:S01]  /*1160*/  LOP3.LUT R5, R26, R5, RZ, 0xc0, !PT ;  /* 0x000000051a057212 */ /* 0x000fe200078ec0ff */
[----:B------:R-:W-:Y:S02]  /*1170*/  IMAD R19, R18, R4, R19 ;  /* 0x0000000412137224 */ /* 0x000fe400078e0213 */
[----:B------:R-:W-:Y:S02]  /*1180*/  @P2 IMAD R6, R24, R22, R21 ;  /* 0x0000001618062224 */ /* 0x000fe400078e0215 */
[----:B0-----:R-:W-:-:S02]  /*1190*/  IMAD R4, R14, R31, R36 ;  /* 0x0000001f0e047224 */ /* 0x001fc400078e0224 */
[----:B---3--:R-:W-:Y:S02]  /*11a0*/  IMAD R6, R19, R30, R6 ;  /* 0x0000001e13067224 */ /* 0x008fe400078e0206 */
[----:B------:R-:W-:Y:S02]  /*11b0*/  IMAD R15, R4, R25, R5 ;  /* 0x00000019040f7224 */ /* 0x000fe400078e0205 */
[----:B------:R-:W-:Y:S02]  /*11c0*/  IMAD.MOV.U32 R16, RZ, RZ, 0x1 ;  /* 0x00000001ff107424 */ /* 0x000fe400078e00ff */
[----:B------:R-:W-:Y:S01]  /*11d0*/  IMAD.MOV.U32 R4, RZ, RZ, R32 ;  /* 0x000000ffff047224 */ /* 0x000fe200078e0020 */
[----:B------:R-:W-:Y:S02]  /*11e0*/  SEL R5, R15, R6, !P2 ;  /* 0x000000060f057207 */ /* 0x000fe40005000000 */
[----:B------:R-:W-:-:S07]  /*11f0*/  SEL R6, R6, R15, !P2 ;  /* 0x0000000f06067207 */ /* 0x000fce0005000000 */
.L_x_11:
[----:B------:R-:W-:Y:S05]  /*1200*/  @!P3 BRA `(.L_x_14) ;  /* 0x0000006c00b8b947 */ /* 0x000fea0003800000 */
[----:B------:R-:W-:-:S13]  /*1210*/  ISETP.GT.U32.AND P0, PT, R33, 0x1, PT ;  /* 0x000000012100780c */ /* 0x000fda0003f04070 */
[----:B------:R-:W-:Y:S05]  /*1220*/  @P0 EXIT ;  /* 0x000000000000094d */ /* 0x000fea0003800000 */
.L_x_15:
[----:B------:R-:W-:-:S08]  /*1230*/  NOP ;  /* 0x0000000000007918 */ /* 0x000fd00000000000 */
[----:B------:R-:W0:Y:S02]  /*1240*/  USETMAXREG.TRY_ALLOC.CTAPOOL UP0, 0xe8 ;  /* 0x000000e8000079c8 */ /* 0x000e240008000600 */
[----:B0-----:R-:W-:-:S13]  /*1250*/  PLOP3.LUT P0, PT, PT, PT, UP0, 0x80, 0x0 ;  /* 0x000000000000781c */ /* 0x001fda0003f0f008 */
[----:B------:R-:W-:Y:S05]  /*1260*/  @!P0 BRA `(.L_x_15) ;  /* 0xfffffffc00f08947 */ /* 0x000fea000383ffff */
[----:B------:R-:W-:-:S13]  /*1270*/  LOP3.LUT P0, RZ, R16, 0xff, RZ, 0xc0, !PT ;  /* 0x000000ff10ff7812 */ /* 0x000fda000780c0ff */
[----:B------:R-:W-:Y:S05]  /*1280*/  @!P0 EXIT ;  /* 0x000000000000894d */ /* 0x000fea0003800000 */
[----:B------:R-:W0:Y:S01]  /*1290*/  S2UR UR6, SR_CgaCtaId ;  /* 0x00000000000679c3 */ /* 0x000e220000008800 */
[----:B------:R-:W-:Y:S01]  /*12a0*/  SHF.R.S32.HI R14, RZ, 0x1f, R11 ;  /* 0x0000001fff0e7819 */ /* 0x000fe2000001140b */
[----:B------:R-:W-:Y:S01]  /*12b0*/  UIADD3 UR7, UR11, -0x1, URZ ;  /* 0xffffffff0b077890 */ /* 0x000fe2000fffe03f */
[----:B------:R-:W-:Y:S01]  /*12c0*/  LOP3.LUT R146, R7, 0x1, RZ, 0xfc, !PT ;  /* 0x0000000107927812 */ /* 0x000fe200078efcff */
[----:B------:R-:W-:Y:S01]  /*12d0*/  UMOV UR9, 0x400 ;  /* 0x0000040000097882 */ /* 0x000fe20000000000 */
[CC--:B------:R-:W-:Y:S01]  /*12e0*/  LEA.HI R13, R14.reuse, R11.reuse, RZ, 0x2 ;  /* 0x0000000b0e0d7211 */ /* 0x0c0fe200078f10ff */
[----:B------:R-:W-:Y:S01]  /*12f0*/  UISETP.LT.AND UP0, UPT, UR13, 0x1, UPT ;  /* 0x000000010d00788c */ /* 0x000fe2000bf01270 */
[----:B------:R-:W-:Y:S01]  /*1300*/  LEA.HI R17, R14, R11, RZ, 0x5 ;  /* 0x0000000b0e117211 */ /* 0x000fe200078f28ff */
[----:B------:R-:W-:Y:S01]  /*1310*/  USHF.L.U32 UR21, UR13, 0x1, URZ ;  /* 0x000000010d157899 */ /* 0x000fe2000800063f */
[--C-:B------:R-:W-:Y:S01]  /*1320*/  SHF.R.S32.HI R15, RZ, 0x2, R13.reuse ;  /* 0x00000002ff0f7819 */ /* 0x100fe2000001140d */
[----:B------:R-:W-:Y:S01]  /*1330*/  USEL UR10, UR13, 0x1, UP0 ;  /* 0x000000010d0a7887 */ /* 0x000fe20008000000 */
[----:B------:R-:W-:Y:S01]  /*1340*/  SHF.R.S32.HI R16, RZ, 0x1f, R13 ;  /* 0x0000001fff107819 */ /* 0x000fe2000001140d */
[----:B------:R-:W-:Y:S01]  /*1350*/  UISETP.NE.AND UP0, UPT, UR7, URZ, UPT ;  /* 0x0000003f0700728c */ /* 0x000fe2000bf05270 */
[----:B------:R-:W-:Y:S01]  /*1360*/  SHF.R.S32.HI R17, RZ, 0x5, R17 ;  /* 0x00000005ff117819 */ /* 0x000fe20000011411 */
[----:B------:R-:W-:Y:S01]  /*1370*/  UIADD3 UR10, -UR10, UR13, URZ ;  /* 0x0000000d0a0a7290 */ /* 0x000fe2000fffe13f */
[----:B------:R-:W-:-:S04]  /*1380*/  LEA.HI R16, R16, R15, RZ, 0x3 ;  /* 0x0000000f10107211 */ /* 0x000fc800078f18ff */
[----:B------:R-:W-:Y:S01]  /*1390*/  LOP3.LUT R16, R16, 0xfffffff8, RZ, 0xc0, !PT ;  /* 0xfffffff810107812 */ /* 0x000fe200078ec0ff */
[----:B0-----:R-:W-:-:S04]  /*13a0*/  ULEA UR9, UR6, UR9, 0x18 ;  /* 0x0000000906097291 */ /* 0x001fc8000f8ec03f */
[----:B------:R-:W-:Y:S01]  /*13b0*/  IMAD.IADD R14, R15, 0x1, -R16 ;  /* 0x000000010f0e7824 */ /* 0x000fe200078e0a10 */
[----:B------:R-:W-:Y:S01]  /*13c0*/  USHF.L.U32 UR6, UR7, 0x3, URZ ;  /* 0x0000000307067899 */ /* 0x000fe2000800063f */
[----:B------:R-:W-:Y:S01]  /*13d0*/  LOP3.LUT R16, R13, 0xfffffffc, RZ, 0xc0, !PT ;  /* 0xfffffffc0d107812 */ /* 0x000fe200078ec0ff */
[----:B------:R-:W-:Y:S01]  /*13e0*/  USEL UR7, URZ, 0x1, UP0 ;  /* 0x000000013f077887 */ /* 0x000fe20008000000 */
[--C-:B------:R-:W-:Y:S01]  /*13f0*/  IMAD R13, R17, -0x10, -R14.reuse ;  /* 0xfffffff0110d7824 */ /* 0x100fe200078e0a0e */
[----:B------:R-:W-:Y:S01]  /*1400*/  ULOP3.LUT UR6, UR6, 0x8, URZ, 0xc0, !UPT ;  /* 0x0000000806067892 */ /* 0x000fe2000f8ec03f */
[----:B------:R-:W-:Y:S01]  /*1410*/  SHF.R.S32.HI R15, RZ, 0x1f, R14 ;  /* 0x0000001fff0f7819 */ /* 0x000fe2000001140e */
[----:B------:R-:W-:Y:S01]  /*1420*/  UIADD3 UR22, UR9, 0xa0, URZ ;  /* 0x000000a009167890 */ /* 0x000fe2000fffe03f */
[----:B------:R-:W-:Y:S01]  /*1430*/  IMAD.IADD R11, R11, 0x1, -R16 ;  /* 0x000000010b0b7824 */ /* 0x000fe200078e0a10 */
[----:B------:R-:W-:Y:S01]  /*1440*/  ULOP3.LUT UR23, UR6, 0x8, URZ, 0x3c, !UPT ;  /* 0x0000000806177892 */ /* 0x000fe2000f8e3c3f */
[----:B------:R-:W-:Y:S01]  /*1450*/  IMAD.U32 R148, RZ, RZ, UR7 ;  /* 0x00000007ff947e24 */ /* 0x000fe2000f8e00ff */
[----:B------:R-:W-:Y:S01]  /*1460*/  ULOP3.LUT UR12, UR6, 0x18, URZ, 0x3c, !UPT ;  /* 0x00000018060c7892 */ /* 0x000fe2000f8e3c3f */
[----:B------:R-:W-:Y:S01]  /*1470*/  IMAD.WIDE R14, R17, 0x10, R14 ;  /* 0x00000010110e7825 */ /* 0x000fe200078e020e */
[----:B------:R-:W-:Y:S01]  /*1480*/  ULEA UR11, UR11, UR22, 0x3 ;  /* 0x000000160b0b7291 */ /* 0x000fe2000f8e183f */
[----:B------:R-:W-:-:S02]  /*1490*/  ULDC UR6, c[0x0][0x284] ;  /* 0x0000a10000067ab9 */ /* 0x000fc40000000800 */
[----:B------:R-:W-:-:S09]  /*14a0*/  VIADD R13, R13, UR6 ;  /* 0x000000060d0d7c36 */ /* 0x000fd20008000000 */
.L_x_170:
[----:B------:R-:W-:Y:S01]  /*14b0*/  SHF.L.U32 R16, R148, 0x1f, RZ ;  /* 0x0000001f94107819 */ /* 0x000fe200000006ff */
[----:B------:R-:W0:Y:S01]  /*14c0*/  LDC R17, c[0x0][0x28c] ;  /* 0x0000a300ff117b82 */ /* 0x000e220000000800 */
[----:B------:R-:W-:Y:S01]  /*14d0*/  UMOV UR6, URZ ;  /* 0x0000003f00067c82 */ /* 0x000fe20008000000 */
[----:B------:R-:W-:Y:S01]  /*14e0*/  UMOV UR20, UR5 ;  /* 0x0000000500147c82 */ /* 0x000fe20008000000 */
[----:B-1----:R-:W1:Y:S01]  /*14f0*/  SYNCS.PHASECHK.TRANS64.TRYWAIT P0, [UR11+-0x8], R16 ;  /* 0xfffff810ff0075a7 */ /* 0x002e62000800014b */
[----:B0-----:R-:W-:Y:S01]  /*1500*/  ISETP.GE.AND P1, PT, R17, 0x1, PT ;  /* 0x000000011100780c */ /* 0x001fe20003f26270 */
[----:B-1-34-:R-:W-:-:S12]  /*1510*/  @!P0 BRA `(.L_x_16) ;  /* 0x0000007c008c8947 */ /* 0x01afd80003800000 */
.L_x_197:
[----:B------:R-:W-:Y:S01]  /*1520*/  UMOV UR7, URZ ;  /* 0x0000003f00077c82 */ /* 0x000fe20008000000 */
[----:B------:R-:W-:Y:S01]  /*1530*/  UMOV UR8, URZ ;  /* 0x0000003f00087c82 */ /* 0x000fe20008000000 */
[----:B------:R-:W-:Y:S02]  /*1540*/  CS2R R22, SRZ ;  /* 0x0000000000167805 */ /* 0x000fe4000001ff00 */
[----:B------:R-:W-:Y:S02]  /*1550*/  CS2R R20, SRZ ;  /* 0x0000000000147805 */ /* 0x000fe4000001ff00 */
[----:B------:R-:W-:Y:S02]  /*1560*/  CS2R R88, SRZ ;  /* 0x0000000000587805 */ /* 0x000fe4000001ff00 */
[----:B------:R-:W-:Y:S02]  /*1570*/  CS2R R90, SRZ ;  /* 0x00000000005a7805 */ /* 0x000fe4000001ff00 */
[----:B------:R-:W-:-:S02]  /*1580*/  CS2R R92, SRZ ;  /* 0x00000000005c7805 */ /* 0x000fc4000001ff00 */
[----:B------:R-:W-:Y:S02]  /*1590*/  CS2R R94, SRZ ;  /* 0x00000000005e7805 */ /* 0x000fe4000001ff00 */
        /* <DEDUP_REMOVED lines=24> */
[----:B------:R-:W-:Y:S01]  /*1720*/  CS2R R144, SRZ ;  /* 0x0000000000907805 */ /* 0x000fe2000001ff00 */
[----:B------:R-:W-:Y:S01]  /*1730*/  IMAD.MOV.U32 R147, RZ, RZ, RZ ;  /* 0x000000ffff937224 */ /* 0x000fe200078e00ff */
[----:B------:R-:W-:Y:S01]  /*1740*/  CS2R R24, SRZ ;  /* 0x0000000000187805 */ /* 0x000fe2000001ff00 */
[----:B------:R-:W-:Y:S01]  /*1750*/  IMAD.MOV.U32 R149, RZ, RZ, RZ ;  /* 0x000000ffff957224 */ /* 0x000fe200078e00ff */
[----:B------:R-:W-:Y:S01]  /*1760*/  CS2R R26, SRZ ;  /* 0x00000000001a7805 */ /* 0x000fe2000001ff00 */
[----:B------:R-:W-:Y:S01]  /*1770*/  IMAD.U32 R19, RZ, RZ, UR4 ;  /* 0x00000004ff137e24 */ /* 0x000fe2000f8e00ff */
        /* <DEDUP_REMOVED lines=29> */
[----:B------:R-:W-:Y:S01]  /*1950*/  CS2R R86, SRZ ;  /* 0x0000000000567805 */ /* 0x000fe2000001ff00 */
[----:B------:R-:W-:Y:S06]  /*1960*/  @!P1 BRA `(.L_x_17) ;  /* 0x00000008006c9947 */ /* 0x000fec0003800000 */
[----:B------:R-:W-:-:S13]  /*1970*/  ISETP.NE.AND P1, PT, R146, 0x3, PT ;  /* 0x000000039200780c */ /* 0x000fda0003f25270 */
[----:B------:R-:W-:Y:S05]  /*1980*/  @!P1 BRA `(.L_x_18) ;  /* 0x0000000000049947 */ /* 0x000fea0003800000 */
[----:B------:R-:W-:Y:S01]  /*1990*/  BPT.TRAP 0x1 ;  /* 0x000000040000795c */ /* 0x000fe20000300000 */
.L_x_18:
[----:B------:R-:W-:Y:S01]  /*19a0*/  ULEA UR6, UR5, UR9, 0x3 ;  /* 0x0000000905067291 */ /* 0x000fe2000f8e183f */
[----:B0-----:R-:W-:-:S05]  /*19b0*/  IMAD.U32 R16, RZ, RZ, UR4 ;  /* 0x00000004ff107e24 */ /* 0x001fca000f8e00ff */
[----:B------:R-:W-:-:S04]  /*19c0*/  SHF.L.U32 R16, R16, 0x1f, RZ ;  /* 0x0000001f10107819 */ /* 0x000fc800000006ff */
[----:B------:R0:W1:Y:S01]  /*19d0*/  SYNCS.PHASECHK.TRANS64.TRYWAIT P0, [UR6], R16 ;  /* 0x00000010ff0075a7 */ /* 0x0000620008000146 */
[----:B------:R-:W-:Y:S05]  /*19e0*/  @!P1 BRA `(.L_x_19) ;  /* 0x0000000000049947 */ /* 0x000fea0003800000 */
[----:B------:R-:W-:Y:S01]  /*19f0*/  BPT.TRAP 0x1 ;  /* 0x000000040000795c */ /* 0x000fe20000300000 */
.L_x_19:
[----:B-1----:R-:W-:Y:S05]  /*1a00*/  @P0 BRA `(.L_x_20) ;  /* 0x0000000000080947 */ /* 0x002fea0003800000 */
[----:B------:R-:W1:Y:S02]  /*1a10*/  SYNCS.PHASECHK.TRANS64.TRYWAIT P0, [UR6], R16 ;  /* 0x00000010ff0075a7 */ /* 0x000e640008000146 */
[----:B-1----:R-:W-:Y:S05]  /*1a20*/  @!P0 BRA `(.L_x_21) ;  /* 0x0000007800608947 */ /* 0x002fea0003800000 */
.L_x_20:
[----:B------:R-:W-:Y:S01]  /*1a30*/  UIADD3 UR6, UR9, 0x180, URZ ;  /* 0x0000018009067890 */ /* 0x000fe2000fffe03f */
[----:B------:R-:W-:Y:S01]  /*1a40*/  WARPGROUP.ARRIVE ;  /* 0x00000000000079c5 */ /* 0x000fe20000000000 */
[----:B------:R-:W-:Y:S01]  /*1a50*/  UIADD3 UR7, UR9, 0x12180, URZ ;  /* 0x0001218009077890 */ /* 0x000fe2000fffe03f */
[----:B------:R-:W-:Y:S01]  /*1a60*/  CS2R R22, SRZ ;  /* 0x0000000000167805 */ /* 0x000fe2000001ff00 */
[----:B------:R-:W-:Y:S01]  /*1a70*/  USHF.R.U32.HI UR6, URZ, 0x4, UR6 ;  /* 0x000000043f067899 */ /* 0x000fe20008011606 */
[----:B------:R-:W-:Y:S01]  /*1a80*/  CS2R R20, SRZ ;  /* 0x0000000000147805 */ /* 0x000fe2000001ff00 */
[----:B------:R-:W-:Y:S01]  /*1a90*/  USHF.R.U32.HI UR7, URZ, 0x4, UR7 ;  /* 0x000000043f077899 */ /* 0x000fe20008011607 */
[----:B------:R-:W-:Y:S01]  /*1aa0*/  CS2R R88, SRZ ;  /* 0x0000000000587805 */ /* 0x000fe2000001ff00 */
[----:B------:R-:W-:Y:S01]  /*1ab0*/  ULOP3.LUT UR6, UR6, 0x3fff, URZ, 0xc0, !UPT ;  /* 0x00003fff06067892 */ /* 0x000fe2000f8ec03f */
[----:B------:R-:W-:Y:S01]  /*1ac0*/  CS2R R90, SRZ ;  /* 0x00000000005a7805 */ /* 0x000fe2000001ff00 */
[----:B------:R-:W-:Y:S01]  /*1ad0*/  ULOP3.LUT UR7, UR7, 0x3fff, URZ, 0xc0, !UPT ;  /* 0x00003fff07077892 */ /* 0x000fe2000f8ec03f */
[----:B------:R-:W-:Y:S01]  /*1ae0*/  CS2R R92, SRZ ;  /* 0x00000000005c7805 */ /* 0x000fe2000001ff00 */
[----:B------:R-:W-:Y:S01]  /*1af0*/  ULOP3.LUT UR6, UR6, 0x10000, URZ, 0xfc, !UPT ;  /* 0x0001000006067892 */ /* 0x000fe2000f8efc3f */
[----:B------:R-:W-:Y:S01]  /*1b00*/  CS2R R94, SRZ ;  /* 0x00000000005e7805 */ /* 0x000fe2000001ff00 */
[----:B------:R-:W-:Y:S01]  /*1b10*/  ULOP3.LUT UR7, UR7, 0x10000, URZ, 0xfc, !UPT ;  /* 0x0001000007077892 */ /* 0x000fe2000f8efc3f */
[----:B------:R-:W-:Y:S01]  /*1b20*/  CS2R R96, SRZ ;  /* 0x0000000000607805 */ /* 0x000fe2000001ff00 */
[----:B------:R-:W-:Y:S01]  /*1b30*/  ULEA UR6, UR5, UR6, 0x9 ;  /* 0x0000000605067291 */ /* 0x000fe2000f8e483f */
[----:B------:R-:W-:Y:S01]  /*1b40*/  CS2R R98, SRZ ;  /* 0x0000000000627805 */ /* 0x000fe2000001ff00 */
[----:B------:R-:W-:Y:S01]  /*1b50*/  ULEA UR7, UR5, UR7, 0xa ;  /* 0x0000000705077291 */ /* 0x000fe2000f8e503f */
[----:B------:R-:W-:Y:S01]  /*1b60*/  CS2R R100, SRZ ;  /* 0x0000000000647805 */ /* 0x000fe2000001ff00 */
[----:B------:R-:W-:Y:S01]  /*1b70*/  UMOV UR17, 0x40000040 ;  /* 0x4000004000117882 */ /* 0x000fe20000000000 */
[----:B------:R-:W-:Y:S01]  /*1b80*/  UMOV UR19, 0x40000040 ;  /* 0x4000004000137882 */ /* 0x000fe20000000000 */
[----:B------:R-:W-:Y:S01]  /*1b90*/  CS2R R102, SRZ ;  /* 0x0000000000667805 */ /* 0x000fe2000001ff00 */
[----:B------:R-:W-:Y:S01]  /*1ba0*/  UMOV UR16, UR6 ;  /* 0x0000000600107c82 */ /* 0x000fe20008000000 */
[----:B------:R-:W-:Y:S01]  /*1bb0*/  CS2R R104, SRZ ;  /* 0x0000000000687805 */ /* 0x000fe2000001ff00 */
[----:B------:R-:W-:Y:S01]  /*1bc0*/  UMOV UR18, UR7 ;  /* 0x0000000700127c82 */ /* 0x000fe20008000000 */
[----:B------:R-:W-:Y:S01]  /*1bd0*/  CS2R R106, SRZ ;  /* 0x00000000006a7805 */ /* 0x000fe2000001ff00 */
[----:B------:R-:W-:Y:S01]  /*1be0*/  QGMMA.64x128x32.F32.E5M2.E4M3 R24, gdesc[UR16], RZ, !UPT ;  /* 0x01e00000101879f3 */ /* 0x000fe2000c7018ff */
[----:B------:R-:W-:Y:S01]  /*1bf0*/  UIADD3 UR16, UR6, 0x2, URZ ;  /* 0x0000000206107890 */ /* 0x000fe2000fffe03f */
[----:B------:R-:W-:Y:S01]  /*1c00*/  CS2R R108, SRZ ;  /* 0x00000000006c7805 */ /* 0x000fe2000001ff00 */
[----:B------:R-:W-:Y:S01]  /*1c10*/  UIADD3 UR18, UR7, 0x2, URZ ;  /* 0x0000000207127890 */ /* 0x000fe2000fffe03f */
[----:B------:R-:W-:Y:S01]  /*1c20*/  CS2R R110, SRZ ;  /* 0x00000000006e7805 */ /* 0x000fe2000001ff00 */
[----:B------:R-:W-:Y:S01]  /*1c30*/  UMOV UR17, 0x40000040 ;  /* 0x4000004000117882 */ /* 0x000fe20000000000 */
[----:B------:R-:W-:Y:S01]  /*1c40*/  UMOV UR19, 0x40000040 ;  /* 0x4000004000137882 */ /* 0x000fe20000000000 */
        /* <DEDUP_REMOVED lines=17> */
[----:B------:R-:W-:Y:S02]  /*1d60*/  IMAD.MOV.U32 R147, RZ, RZ, RZ ;  /* 0x000000ffff937224 */ /* 0x000fe400078e00ff */
[----:B------:R-:W-:Y:S01]  /*1d70*/  IMAD.MOV.U32 R149, RZ, RZ, RZ ;  /* 0x000000ffff957224 */ /* 0x000fe200078e00ff */
[----:B------:R-:W-:Y:S01]  /*1d80*/  QGMMA.64x128x32.F32.E5M2.E4M3 R24, gdesc[UR16], R24 ;  /* 0x01e00000101879f3 */ /* 0x000fe20008701818 */
[----:B------:R-:W-:-:S02]  /*1d90*/  UIADD3 UR16, UR6, 0x4, URZ ;  /* 0x0000000406107890 */ /* 0x000fc4000fffe03f */
[----:B------:R-:W-:Y:S01]  /*1da0*/  UIADD3 UR18, UR7, 0x4, URZ ;  /* 0x0000000407127890 */ /* 0x000fe2000fffe03f */
[----:B------:R-:W-:Y:S01]  /*1db0*/  UMOV UR17, 0x40000040 ;  /* 0x4000004000117882 */ /* 0x000fe20000000000 */
[----:B------:R-:W-:-:S07]  /*1dc0*/  UMOV UR19, 0x40000040 ;  /* 0x4000004000137882 */ /* 0x000fce0000000000 */
[----:B------:R-:W-:Y:S01]  /*1dd0*/  QGMMA.64x128x32.F32.E5M2.E4M3 R24, gdesc[UR16], R24 ;  /* 0x01e00000101879f3 */ /* 0x000fe20008701818 */
[----:B------:R-:W-:Y:S02]  /*1de0*/  UIADD3 UR18, UR7, 0x6, URZ ;  /* 0x0000000607127890 */ /* 0x000fe4000fffe03f */
[----:B------:R-:W-:Y:S01]  /*1df0*/  UIADD3 UR16, UR6, 0x6, URZ ;  /* 0x0000000606107890 */ /* 0x000fe2000fffe03f */
[----:B------:R-:W-:Y:S01]  /*1e00*/  ULDC UR7, c[0x0][0x50c] ;  /* 0x0001430000077ab9 */ /* 0x000fe20000000800 */
[----:B------:R-:W-:Y:S01]  /*1e10*/  UMOV UR17, 0x40000040 ;  /* 0x4000004000117882 */ /* 0x000fe20000000000 */
[----:B------:R-:W-:Y:S01]  /*1e20*/  UISETP.NE.AND UP0, UPT, UR7, 0x4, UPT ;  /* 0x000000040700788c */ /* 0x000fe2000bf05270 */
[----:B------:R-:W-:Y:S01]  /*1e30*/  UMOV UR19, 0x40000040 ;  /* 0x4000004000137882 */ /* 0x000fe20000000000 */
[----:B------:R-:W-:Y:S02]  /*1e40*/  UMOV UR6, 0x4 ;  /* 0x0000000400067882 */ /* 0x000fe40000000000 */
[----:B------:R-:W-:-:S06]  /*1e50*/  USEL UR7, URZ, 0x1, UP0 ;  /* 0x000000013f077887 */ /* 0x000fcc0008000000 */
[----:B------:R-:W-:Y:S01]  /*1e60*/  ISETP.NE.AND P0, PT, RZ, UR7, PT ;  /* 0x00000007ff007c0c */ /* 0x000fe2000bf05270 */
[----:B------:R-:W-:-:S12]  /*1e70*/  QGMMA.64x128x32.F32.E5M2.E4M3 R24, gdesc[UR16], R24, gsb0 ;  /* 0x01e00000101879f3 */ /* 0x000fd80008001818 */
[----:B------:R-:W-:Y:S05]  /*1e80*/  @!P0 BRA `(.L_x_22) ;  /* 0x0000000400088947 */ /* 0x000fea0003800000 */
[----:B------:R-:W-:Y:S02]  /*1e90*/  WARPGROUP.DEPBAR.LE gsb0, 0x0 ;  /* 0x00008000000079c5 */ /* 0x000fe40000010000 */
[----:B------:R-:W-:-:S01]  /*1ea0*/  FADD R149, RZ, R24 ;  /* 0x00000018ff957221 */ /* 0x000fc20000000000 */
[----:B------:R-:W-:Y:S01]  /*1eb0*/  FADD R144, RZ, R25 ;  /* 0x00000019ff907221 */ /* 0x000fe20000000000 */
        /* <DEDUP_REMOVED lines=62> */
[----:B------:R-:W-:-:S06]  /*22a0*/  UMOV UR6, URZ ;  /* 0x0000003f00067c82 */ /* 0x000fcc0008000000 */
.L_x_22:
[----:B------:R-:W-:-:S04]  /*22b0*/  UIADD3 UR20, UR5, 0x1, URZ ;  /* 0x0000000105147890 */ /* 0x000fc8000fffe03f */
[----:B------:R-:W-:-:S04]  /*22c0*/  UISETP.NE.AND UP0, UPT, UR20, 0x9, UPT ;  /* 0x000000091400788c */ /* 0x000fc8000bf05270 */
[----:B------:R-:W-:Y:S02]  /*22d0*/  USEL UR8, URZ, 0x1, UP0 ;  /* 0x000000013f087887 */ /* 0x000fe40008000000 */
[----:B------:R-:W-:Y:S02]  /*22e0*/  USEL UR20, UR20, URZ, UP0 ;  /* 0x0000003f14147287 */ /* 0x000fe40008000000 */
[----:B------:R-:W-:-:S06]  /*22f0*/  ULOP3.LUT UR8, UR4, UR8, URZ, 0x3c, !UPT ;  /* 0x0000000804087292 */ /* 0x000fcc000f8e3c3f */
[----:B------:R-:W-:Y:S01]  /*2300*/  IMAD.U32 R19, RZ, RZ, UR8 ;  /* 0x00000008ff137e24 */ /* 0x000fe2000f8e00ff */
[----:B------:R-:W-:-:S06]  /*2310*/  UMOV UR8, 0x1 ;  /* 0x0000000100087882 */ /* 0x000fcc0000000000 */
.L_x_17:
[----:B------:R-:W-:-:S06]  /*2320*/  UISETP.GE.AND UP0, UPT, UR10, 0x1, UPT ;  /* 0x000000010a00788c */ /* 0x000fcc000bf06270 */
[----:B------:R-:W-:-:S13]  /*2330*/  PLOP3.LUT P0, PT, PT, PT, UP0, 0x80, 0x0 ;  /* 0x000000000000781c */ /* 0x000fda0003f0f008 */
[----:B------:R-:W-:Y:S05]  /*2340*/  @!P0 BRA `(.L_x_23) ;  /* 0x0000000800348947 */ /* 0x000fea0003800000 */
[----:B01----:R-:W-:Y:S01]  /*2350*/  IMAD.U32 R16, RZ, RZ, UR10 ;  /* 0x0000000aff107e24 */ /* 0x003fe2000f8e00ff */
[----:B------:R-:W-:Y:S01]  /*2360*/  UMOV UR24, UR5 ;  /* 0x0000000500187c82 */ /* 0x000fe20008000000 */
[----:B------:R-:W-:-:S05]  /*2370*/  ULDC UR25, c[0x0][0x50c] ;  /* 0x0001430000197ab9 */ /* 0x000fca0000000800 */
.L_x_31:
[----:B------:R-:W-:-:S13]  /*2380*/  ISETP.NE.AND P1, PT, R146, 0x3, PT ;  /* 0x000000039200780c */ /* 0x000fda0003f25270 */
[----:B01----:R-:W-:Y:S05]  /*2390*/  @!P1 BRA `(.L_x_24) ;  /* 0x0000000000049947 */ /* 0x003fea0003800000 */
[----:B------:R-:W-:Y:S01]  /*23a0*/  BPT.TRAP 0x1 ;  /* 0x000000040000795c */ /* 0x000fe20000300000 */
.L_x_24:
[----:B------:R-:W-:Y:S01]  /*23b0*/  ULEA UR16, UR20, UR9, 0x3 ;  /* 0x0000000914107291 */ /* 0x000fe2000f8e183f */
[----:B------:R-:W-:-:S08]  /*23c0*/  SHF.L.U32 R17, R19, 0x1f, RZ ;  /* 0x0000001f13117819 */ /* 0x000fd000000006ff */
[----:B------:R0:W1:Y:S01]  /*23d0*/  SYNCS.PHASECHK.TRANS64.TRYWAIT P0, [UR16], R17 ;  /* 0x00000011ff0075a7 */ /* 0x0000620008000150 */
[----:B------:R-:W-:Y:S05]  /*23e0*/  @!P1 BRA `(.L_x_25) ;  /* 0x0000000000049947 */ /* 0x000fea0003800000 */
[----:B------:R-:W-:Y:S01]  /*23f0*/  BPT.TRAP 0x1 ;  /* 0x000000040000795c */ /* 0x000fe20000300000 */
.L_x_25:
[----:B-1----:R-:W-:Y:S05]  /*2400*/  @P0 BRA `(.L_x_26) ;  /* 0x0000000000080947 */ /* 0x002fea0003800000 */
[----:B------:R-:W1:Y:S02]  /*2410*/  SYNCS.PHASECHK.TRANS64.TRYWAIT P0, [UR16], R17 ;  /* 0x00000011ff0075a7 */ /* 0x000e640008000150 */
[----:B-1----:R-:W-:Y:S05]  /*2420*/  @!P0 BRA `(.L_x_27) ;  /* 0x0000006c00f88947 */ /* 0x002fea0003800000 */
.L_x_26:
[----:B------:R-:W-:Y:S01]  /*2430*/  UIADD3 UR16, UR9, 0x180, URZ ;  /* 0x0000018009107890 */ /* 0x000fe2000fffe03f */
[----:B------:R-:W-:Y:S01]  /*2440*/  WARPGROUP.ARRIVE ;  /* 0x00000000000079c5 */ /* 0x000fe20000000000 */
[----:B------:R-:W-:Y:S02]  /*2450*/  UIADD3 UR17, UR9, 0x12180, URZ ;  /* 0x0001218009117890 */ /* 0x000fe4000fffe03f */
[----:B------:R-:W-:Y:S02]  /*2460*/  UISETP.NE.AND UP0, UPT, UR7, URZ, UPT ;  /* 0x0000003f0700728c */ /* 0x000fe4000bf05270 */
[----:B------:R-:W-:Y:S02]  /*2470*/  USHF.R.U32.HI UR16, URZ, 0x4, UR16 ;  /* 0x000000043f107899 */ /* 0x000fe40008011610 */
[----:B------:R-:W-:Y:S02]  /*2480*/  USHF.R.U32.HI UR17, URZ, 0x4, UR17 ;  /* 0x000000043f117899 */ /* 0x000fe40008011611 */
[----:B------:R-:W-:-:S02]  /*2490*/  USEL UR8, UR8, URZ, !UP0 ;  /* 0x0000003f08087287 */ /* 0x000fc4000c000000 */
[----:B------:R-:W-:Y:S02]  /*24a0*/  ULOP3.LUT UR16, UR16, 0x3fff, URZ, 0xc0, !UPT ;  /* 0x00003fff10107892 */ /* 0x000fe4000f8ec03f */
[----:B------:R-:W-:Y:S02]  /*24b0*/  ULOP3.LUT UR17, UR17, 0x3fff, URZ, 0xc0, !UPT ;  /* 0x00003fff11117892 */ /* 0x000fe4000f8ec03f */
[----:B------:R-:W-:Y:S02]  /*24c0*/  UISETP.NE.U32.AND UP0, UPT, UR8, URZ, UPT ;  /* 0x0000003f0800728c */ /* 0x000fe4000bf05070 */
[----:B------:R-:W-:Y:S02]  /*24d0*/  ULOP3.LUT UR7, UR16, 0x10000, URZ, 0xfc, !UPT ;  /* 0x0001000010077892 */ /* 0x000fe4000f8efc3f */
[----:B------:R-:W-:Y:S02]  /*24e0*/  ULOP3.LUT UR8, UR17, 0x10000, URZ, 0xfc, !UPT ;  /* 0x0001000011087892 */ /* 0x000fe4000f8efc3f */
[----:B------:R-:W-:-:S02]  /*24f0*/  ULEA UR7, UR20, UR7, 0x9 ;  /* 0x0000000714077291 */ /* 0x000fc4000f8e483f */
[----:B------:R-:W-:Y:S01]  /*2500*/  ULEA UR8, UR20, UR8, 0xa ;  /* 0x0000000814087291 */ /* 0x000fe2000f8e503f */
[----:B------:R-:W-:Y:S01]  /*2510*/  UMOV UR17, 0x40000040 ;  /* 0x4000004000117882 */ /* 0x000fe20000000000 */
[----:B------:R-:W-:Y:S01]  /*2520*/  UMOV UR19, 0x40000040 ;  /* 0x4000004000137882 */ /* 0x000fe20000000000 */
[----:B------:R-:W-:Y:S02]  /*2530*/  UIADD3 UR6, UR6, 0x4, URZ ;  /* 0x0000000406067890 */ /* 0x000fe4000fffe03f */
[----:B------:R-:W-:Y:S02]  /*2540*/  UMOV UR16, UR7 ;  /* 0x0000000700107c82 */ /* 0x000fe40008000000 */
[----:B------:R-:W-:Y:S02]  /*2550*/  UMOV UR18, UR8 ;  /* 0x0000000800127c82 */ /* 0x000fe40008000000 */
[----:B------:R-:W-:Y:S01]  /*2560*/  QGMMA.64x128x32.F32.E5M2.E4M3 R24, gdesc[UR16], R24, UP0 ;  /* 0x01e00000101879f3 */ /* 0x000fe2000bf01818 */
[----:B------:R-:W-:-:S02]  /*2570*/  UIADD3 UR16, UR7, 0x2, URZ ;  /* 0x0000000207107890 */ /* 0x000fc4000fffe03f */
[----:B------:R-:W-:Y:S01]  /*2580*/  UIADD3 UR18, UR8, 0x2, URZ ;  /* 0x0000000208127890 */ /* 0x000fe2000fffe03f */
[----:B------:R-:W-:Y:S01]  /*2590*/  UMOV UR17, 0x40000040 ;  /* 0x4000004000117882 */ /* 0x000fe20000000000 */
[----:B------:R-:W-:Y:S01]  /*25a0*/  UMOV UR19, 0x40000040 ;  /* 0x4000004000137882 */ /* 0x000fe20000000000 */
[----:B------:R-:W-:-:S06]  /*25b0*/  UISETP.NE.AND UP0, UPT, UR6, UR25, UPT ;  /* 0x000000190600728c */ /* 0x000fcc000bf05270 */
[----:B------:R-:W-:Y:S01]  /*25c0*/  QGMMA.64x128x32.F32.E5M2.E4M3 R24, gdesc[UR16], R24 ;  /* 0x01e00000101879f3 */ /* 0x000fe20008701818 */
[----:B------:R-:W-:Y:S02]  /*25d0*/  UIADD3 UR16, UR7, 0x4, URZ ;  /* 0x0000000407107890 */ /* 0x000fe4000fffe03f */
[----:B------:R-:W-:Y:S01]  /*25e0*/  UIADD3 UR18, UR8, 0x4, URZ ;  /* 0x0000000408127890 */ /* 0x000fe2000fffe03f */
[----:B------:R-:W-:Y:S01]  /*25f0*/  UMOV UR17, 0x40000040 ;  /* 0x4000004000117882 */ /* 0x000fe20000000000 */
[----:B------:R-:W-:-:S07]  /*2600*/  UMOV UR19, 0x40000040 ;  /* 0x4000004000137882 */ /* 0x000fce0000000000 */
[----:B------:R-:W-:Y:S01]  /*2610*/  QGMMA.64x128x32.F32.E5M2.E4M3 R24, gdesc[UR16], R24 ;  /* 0x01e00000101879f3 */ /* 0x000fe20008701818 */
[----:B------:R-:W-:Y:S02]  /*2620*/  UIADD3 UR16, UR7, 0x6, URZ ;  /* 0x0000000607107890 */ /* 0x000fe4000fffe03f */
[----:B------:R-:W-:Y:S01]  /*2630*/  UIADD3 UR18, UR8, 0x6, URZ ;  /* 0x0000000608127890 */ /* 0x000fe2000fffe03f */
[----:B------:R-:W-:Y:S01]  /*2640*/  UMOV UR17, 0x40000040 ;  /* 0x4000004000117882 */ /* 0x000fe20000000000 */
[----:B------:R-:W-:Y:S01]  /*2650*/  UMOV UR19, 0x40000040 ;  /* 0x4000004000137882 */ /* 0x000fe20000000000 */
[----:B------:R-:W-:-:S06]  /*2660*/  USEL UR7, URZ, 0x1, UP0 ;  /* 0x000000013f077887 */ /* 0x000fcc0008000000 */
[----:B------:R-:W-:Y:S01]  /*2670*/  ISETP.NE.AND P0, PT, RZ, UR7, PT ;  /* 0x00000007ff007c0c */ /* 0x000fe2000bf05270 */
[----:B------:R-:W-:Y:S03]  /*2680*/  QGMMA.64x128x32.F32.E5M2.E4M3 R24, gdesc[UR16], R24, gsb0 ;  /* 0x01e00000101879f3 */ /* 0x000fe60008001818 */
[----:B------:R-:W-:-:S09]  /*2690*/  WARPGROUP.DEPBAR.LE gsb0, 0x1 ;  /* 0x00008000000079c5 */ /* 0x000fd20000010100 */
[----:B------:R-:W-:Y:S05]  /*26a0*/  @!P0 BRA `(.L_x_28) ;  /* 0x0000000400088947 */ /* 0x000fea0003800000 */
[----:B------:R-:W-:Y:S02]  /*26b0*/  WARPGROUP.DEPBAR.LE gsb0, 0x0 ;  /* 0x00008000000079c5 */ /* 0x000fe40000010000 */
[----:B------:R-:W-:-:S01]  /*26c0*/  FADD R149, R24, R149 ;  /* 0x0000009518957221 */ /* 0x000fc20000000000 */
[----:B------:R-:W-:Y:S01]  /*26d0*/  FADD R144, R25, R144 ;  /* 0x0000009019907221 */ /* 0x000fe20000000000 */
        /* <DEDUP_REMOVED lines=62> */
[----:B------:R-:W-:-:S06]  /*2ac0*/  UMOV UR6, URZ ;  /* 0x0000003f00067c82 */ /* 0x000fcc0008000000 */
.L_x_28:
[----:B------:R-:W-:Y:S05]  /*2ad0*/  @!P1 BRA `(.L_x_29) ;  /* 0x0000000000049947 */ /* 0x000fea0003800000 */
[----:B------:R-:W-:Y:S01]  /*2ae0*/  BPT.TRAP 0x1 ;  /* 0x000000040000795c */ /* 0x000fe20000300000 */
.L_x_29:
[----:B------:R-:W-:Y:S01]  /*2af0*/  ULEA UR8, UR24, UR9, 0x3 ;  /* 0x0000000918087291 */ /* 0x000fe2000f8e183f */
[----:B------:R-:W-:-:S03]  /*2b00*/  ISETP.GT.U32.AND P0, PT, R7, 0x1, PT ;  /* 0x000000010700780c */ /* 0x000fc60003f04070 */
[----:B------:R-:W-:-:S04]  /*2b10*/  UIADD3 UR8, UR8, 0x48, URZ ;  /* 0x0000004808087890 */ /* 0x000fc8000fffe03f */
[----:B------:R-:W-:-:S09]  /*2b20*/  UPRMT UR8, URZ, 0x654, UR8 ;  /* 0x000006543f087896 */ /* 0x000fd20008000008 */
[----:B------:R-:W-:Y:S01]  /*2b30*/  SYNCS.ARRIVE.TRANS64.RED.A1T0 RZ, [UR8], RZ ;  /* 0x000000ffffff79a7 */ /* 0x000fe20008100408 */
[----:B------:R-:W-:Y:S05]  /*2b40*/  @P0 BRA `(.L_x_30) ;  /* 0x0000000000040947 */ /* 0x000fea0003800000 */
[----:B------:R-:W-:Y:S01]  /*2b50*/  BPT.TRAP 0x1 ;  /* 0x000000040000795c */ /* 0x000fe20000300000 */
.L_x_30:
[----:B------:R-:W-:Y:S01]  /*2b60*/  UIADD3 UR20, UR20, 0x1, URZ ;  /* 0x0000000114147890 */ /* 0x000fe2000fffe03f */
[C---:B------:R-:W-:Y:S01]  /*2b70*/  ISETP.GT.AND P0, PT, R16.reuse, 0x1, PT ;  /* 0x000000011000780c */ /* 0x040fe20003f04270 */
[----:B------:R-:W-:Y:S01]  /*2b80*/  UIADD3 UR24, UR24, 0x1, URZ ;  /* 0x0000000118187890 */ /* 0x000fe2000fffe03f */
[----:B------:R-:W-:Y:S01]  /*2b90*/  VIADD R16, R16, 0xffffffff ;  /* 0xffffffff10107836 */ /* 0x000fe20000000000 */
[----:B------:R-:W-:Y:S02]  /*2ba0*/  UISETP.NE.AND UP0, UPT, UR20, 0x9, UPT ;  /* 0x000000091400788c */ /* 0x000fe4000bf05270 */
[----:B------:R-:W-:Y:S02]  /*2bb0*/  UISETP.NE.AND UP1, UPT, UR24, 0x9, UPT ;  /* 0x000000091800788c */ /* 0x000fe4000bf25270 */
[----:B------:R-:W-:Y:S02]  /*2bc0*/  USEL UR8, URZ, 0x1, UP0 ;  /* 0x000000013f087887 */ /* 0x000fe40008000000 */
[----:B------:R-:W-:-:S02]  /*2bd0*/  USEL UR20, UR20, URZ, UP0 ;  /* 0x0000003f14147287 */ /* 0x000fc40008000000 */
[----:B------:R-:W-:Y:S02]  /*2be0*/  USEL UR24, UR24, URZ, UP1 ;  /* 0x0000003f18187287 */ /* 0x000fe40008800000 */
[----:B------:R-:W-:Y:S01]  /*2bf0*/  LOP3.LUT R19, R19, UR8, RZ, 0x3c, !PT ;  /* 0x0000000813137c12 */ /* 0x000fe2000f8e3cff */
[----:B------:R-:W-:Y:S01]  /*2c00*/  UMOV UR8, 0x1 ;  /* 0x0000000100087882 */ /* 0x000fe20000000000 */
[----:B------:R-:W-:Y:S08]  /*2c10*/  @P0 BRA `(.L_x_31) ;  /* 0xfffffff400d80947 */ /* 0x000ff0000383ffff */
.L_x_23:
[----:B------:R-:W-:Y:S01]  /*2c20*/  UISETP.NE.AND UP0, UPT, UR6, URZ, UPT ;  /* 0x0000003f0600728c */ /* 0x000fe2000bf05270 */
[----:B01----:R-:W0:Y:S01]  /*2c30*/  LDC R16, c[0x0][0x28c] ;  /* 0x0000a300ff107b82 */ /* 0x003e220000000800 */
[----:B------:R-:W-:Y:S02]  /*2c40*/  IMAD.U32 R17, RZ, RZ, UR23 ;  /* 0x00000017ff117e24 */ /* 0x000fe4000f8e00ff */
[----:B------:R-:W-:-:S06]  /*2c50*/  USEL UR6, URZ, 0x1, !UP0 ;  /* 0x000000013f067887 */ /* 0x000fcc000c000000 */
[----:B------:R-:W-:-:S13]  /*2c60*/  ISETP.NE.AND P0, PT, RZ, UR6, PT ;  /* 0x00000006ff007c0c */ /* 0x000fda000bf05270 */
[----:B------:R-:W-:Y:S05]  /*2c70*/  @!P0 BRA `(.L_x_32) ;  /* 0x0000000400048947 */ /* 0x000fea0003800000 */
[----:B------:R-:W-:Y:S02]  /*2c80*/  WARPGROUP.DEPBAR.LE gsb0, 0x0 ;  /* 0x00008000000079c5 */ /* 0x000fe40000010000 */
[----:B------:R-:W-:Y:S01]  /*2c90*/  FADD R149, R24, R149 ;  /* 0x0000009518957221 */ /* 0x000fe20000000000 */
        /* <DEDUP_REMOVED lines=62> */
[----:B------:R-:W-:-:S07]  /*3080*/  FADD R22, R22, R87 ;  /* 0x0000005716167221 */ /* 0x000fce0000000000 */
.L_x_32:
[----:B0-----:R-:W-:Y:S01]  /*3090*/  ISETP.GE.AND P0, PT, R16, 0x1, PT ;  /* 0x000000011000780c */ /* 0x001fe20003f06270 */
[----:B------:R0:W-:Y:S01]  /*30a0*/  SYNCS.ARRIVE.TRANS64.A1T0 RZ, [R17+UR22], RZ ;  /* 0x000000ff11ff79a7 */ /* 0x0001e20008100016 */
[----:B------:R-:W-:-:S11]  /*30b0*/  WARPGROUP.DEPBAR.LE gsb0, 0x0 ;  /* 0x00008000000079c5 */ /* 0x000fd60000010000 */
[----:B------:R-:W-:Y:S05]  /*30c0*/  @!P0 BRA `(.L_x_33) ;  /* 0x0000000000388947 */ /* 0x000fea0003800000 */
[----:B------:R-:W-:-:S13]  /*30d0*/  ISETP.NE.AND P0, PT, R146, 0x3, PT ;  /* 0x000000039200780c */ /* 0x000fda0003f05270 */
[----:B------:R-:W-:Y:S05]  /*30e0*/  @!P0 BRA `(.L_x_34) ;  /* 0x0000000000048947 */ /* 0x000fea0003800000 */
[----:B------:R-:W-:Y:S01]  /*30f0*/  BPT.TRAP 0x1 ;  /* 0x000000040000795c */ /* 0x000fe20000300000 */
.L_x_34:
[----:B------:R-:W-:Y:S01]  /*3100*/  UIADD3 UR8, UR10, UR5, URZ ;  /* 0x000000050a087290 */ /* 0x000fe2000fffe03f */
[----:B------:R-:W-:-:S03]  /*3110*/  ISETP.GT.U32.AND P0, PT, R7, 0x1, PT ;  /* 0x000000010700780c */ /* 0x000fc60003f04070 */
[----:B------:R-:W-:-:S04]  /*3120*/  UIMAD.WIDE.U32 UR6, UR8, 0x38e38e39, URZ ;  /* 0x38e38e39080678a5 */ /* 0x000fc8000f8e003f */
[----:B------:R-:W-:-:S04]  /*3130*/  USHF.R.U32.HI UR6, URZ, 0x1, UR7 ;  /* 0x000000013f067899 */ /* 0x000fc80008011607 */
[----:B------:R-:W-:-:S04]  /*3140*/  UIMAD UR8, UR6, -0x9, UR8 ;  /* 0xfffffff7060878a4 */ /* 0x000fc8000f8e0208 */
[----:B------:R-:W-:-:S04]  /*3150*/  ULEA UR8, UR8, UR9, 0x3 ;  /* 0x0000000908087291 */ /* 0x000fc8000f8e183f */
[----:B------:R-:W-:-:S04]  /*3160*/  UIADD3 UR8, UR8, 0x48, URZ ;  /* 0x0000004808087890 */ /* 0x000fc8000fffe03f */
[----:B------:R-:W-:-:S09]  /*3170*/  UPRMT UR8, URZ, 0x654, UR8 ;  /* 0x000006543f087896 */ /* 0x000fd20008000008 */
[----:B------:R-:W-:Y:S01]  /*3180*/  SYNCS.ARRIVE.TRANS64.RED.A1T0 RZ, [UR8], RZ ;  /* 0x000000ffffff79a7 */ /* 0x000fe20008100408 */
[----:B------:R-:W-:Y:S05]  /*3190*/  @P0 BRA `(.L_x_33) ;  /* 0x0000000000040947 */ /* 0x000fea0003800000 */
[----:B------:R-:W-:Y:S01]  /*31a0*/  BPT.TRAP 0x1 ;  /* 0x000000040000795c */ /* 0x000fe20000300000 */
.L_x_33:
[----:B------:R-:W-:Y:S01]  /*31b0*/  SHF.L.U32 R16, R148, 0x1f, RZ ;  /* 0x0000001f94107819 */ /* 0x000fe200000006ff */
[----:B------:R-:W-:Y:S01]  /*31c0*/  UIADD3 UR5, UR21, UR5, URZ ;  /* 0x0000000515057290 */ /* 0x000fe2000fffe03f */
[----:B------:R-:W1:Y:S01]  /*31d0*/  LDC R32, c[0x0][0x288] ;  /* 0x0000a200ff207b82 */ /* 0x000e620000000800 */
[----:B------:R-:W-:Y:S01]  /*31e0*/  UISETP.GE.U32.AND UP1, UPT, UR21, 0x9, UPT ;  /* 0x000000091500788c */ /* 0x000fe2000bf26070 */
[----:B------:R-:W-:Y:S01]  /*31f0*/  IMAD.SHL.U32 R26, R11, 0x2, RZ ;  /* 0x000000020b1a7824 */ /* 0x000fe200078e00ff */
[----:B------:R-:W-:Y:S02]  /*3200*/  UISETP.GT.U32.AND UP0, UPT, UR5, 0x8, UPT ;  /* 0x000000080500788c */ /* 0x000fe4000bf04070 */
[----:B------:R-:W-:Y:S02]  /*3210*/  UIMAD.WIDE.U32 UR6, UR5, 0x38e38e39, URZ ;  /* 0x38e38e39050678a5 */ /* 0x000fe4000f8e003f */
[----:B------:R-:W-:Y:S01]  /*3220*/  UISETP.LT.U32.AND UP0, UPT, UR21, 0x9, UP0 ;  /* 0x000000091500788c */ /* 0x000fe20008701070 */
[----:B------:R-:W2:Y:S01]  /*3230*/  SYNCS.PHASECHK.TRANS64.TRYWAIT P0, [UR11+0x8], R16 ;  /* 0x00000810ff0075a7 */ /* 0x000ea2000800014b */
[----:B------:R-:W-:Y:S01]  /*3240*/  USHF.R.U32.HI UR6, URZ, 0x1, UR7 ;  /* 0x000000013f067899 */ /* 0x000fe20008011607 */
[----:B------:R-:W-:Y:S01]  /*3250*/  SHF.R.S32.HI R27, RZ, 0x1f, R26 ;  /* 0x0000001fff1b7819 */ /* 0x000fe2000001141a */
[----:B------:R-:W-:-:S02]  /*3260*/  USEL UR8, URZ, 0x1, !UP0 ;  /* 0x000000013f087887 */ /* 0x000fc4000c000000 */
[----:B------:R-:W-:Y:S02]  /*3270*/  UIMAD UR5, UR6, -0x9, UR5 ;  /* 0xfffffff7060578a4 */ /* 0x000fe4000f8e0205 */
[----:B------:R-:W-:-:S04]  /*3280*/  ULOP3.LUT UR4, UR4, UR8, URZ, 0x3c, !UPT ;  /* 0x0000000804047292 */ /* 0x000fc8000f8e3c3f */
[----:B------:R-:W-:Y:S01]  /*3290*/  @UP1 ULOP3.LUT UR4, UR4, 0x1, UR6, 0x78, !UPT ;  /* 0x0000000104041892 */ /* 0x000fe2000f8e7806 */
[----:B-12---:R-:W-:Y:S11]  /*32a0*/  @!P0 BRA `(.L_x_35) ;  /* 0x0000006000708947 */ /* 0x006ff60003800000 */
.L_x_198:
[----:B------:R-:W-:Y:S01]  /*32b0*/  IMAD.SHL.U32 R28, R6, 0x40, RZ ;  /* 0x00000040061c7824 */ /* 0x000fe200078e00ff */
[----:B------:R-:W-:Y:S01]  /*32c0*/  ULDC UR8, c[0x0][0x284] ;  /* 0x0000a10000087ab9 */ /* 0x000fe20000000800 */
[----:B------:R-:W-:Y:S01]  /*32d0*/  IMAD.SHL.U32 R29, R5, 0x80, RZ ;  /* 0x00000080051d7824 */ /* 0x000fe200078e00ff */
[----:B------:R-:W-:Y:S01]  /*32e0*/  SHF.R.S32.HI R34, RZ, 0x1f, R4 ;  /* 0x0000001fff227819 */ /* 0x000fe20000011404 */
[----:B------:R-:W-:Y:S01]  /*32f0*/  ULDC.64 UR6, c[0x0][0x5d0] ;  /* 0x0001740000067ab9 */ /* 0x000fe20000000a00 */
[----:B------:R-:W-:Y:S01]  /*3300*/  ISETP.GE.AND P0, PT, R28, UR8, PT ;  /* 0x000000081c007c0c */ /* 0x000fe2000bf06270 */
[----:B0-----:R-:W-:Y:S01]  /*3310*/  IMAD.WIDE.U32 R16, R4, UR6, R26 ;  /* 0x0000000604107c25 */ /* 0x001fe2000f8e001a */
[----:B------:R-:W-:Y:S02]  /*3320*/  SHF.R.S32.HI R33, RZ, 0x1f, R29 ;  /* 0x0000001fff217819 */ /* 0x000fe4000001141d */
[C---:B------:R-:W-:Y:S01]  /*3330*/  ISETP.GE.OR P0, PT, R29.reuse, R32, P0 ;  /* 0x000000201d00720c */ /* 0x040fe20000706670 */
[----:B------:R-:W-:Y:S01]  /*3340*/  IMAD R5, R34, UR6, RZ ;  /* 0x0000000622057c24 */ /* 0x000fe2000f8e02ff */
[----:B------:R-:W-:-:S03]  /*3350*/  IADD3 R16, P1, R29, R16, RZ ;  /* 0x000000101d107210 */ /* 0x000fc60007f3e0ff */
[----:B------:R-:W-:-:S05]  /*3360*/  IMAD R5, R4, UR7, R5 ;  /* 0x0000000704057c24 */ /* 0x000fca000f8e0205 */
[----:B------:R-:W-:-:S03]  /*3370*/  IADD3.X R17, R33, R17, R5, P1, !PT ;  /* 0x0000001121117210 */ /* 0x000fc60000ffe405 */
[----:B------:R-:W-:Y:S05]  /*3380*/  @P0 BRA `(.L_x_36) ;  /* 0x0000004400b80947 */ /* 0x000fea0003800000 */
[----:B------:R-:W0:Y:S01]  /*3390*/  LDC.64 R30, c[0x0][0x5c8] ;  /* 0x00017200ff1e7b82 */ /* 0x000e220000000a00 */
[----:B------:R-:W-:Y:S01]  /*33a0*/  IMAD.WIDE R24, R6, 0x40, R14 ;  /* 0x0000004006187825 */ /* 0x000fe200078e020e */
[----:B------:R-:W-:Y:S01]  /*33b0*/  ULDC.64 UR6, c[0x0][0x5c0] ;  /* 0x0001700000067ab9 */ /* 0x000fe20000000a00 */
[----:B------:R-:W-:Y:S02]  /*33c0*/  BSSY B0, `(.L_x_36) ;  /* 0x000046a000007945 */ /* 0x000fe40003800000 */
[----:B------:R-:W-:-:S04]  /*33d0*/  IMAD R6, R11, -0x2, R32 ;  /* 0xfffffffe0b067824 */ /* 0x000fc800078e0220 */
[----:B------:R-:W-:Y:S02]  /*33e0*/  IMAD.IADD R6, R6, 0x1, -R29 ;  /* 0x0000000106067824 */ /* 0x000fe400078e0a1d */
[-C--:B0-----:R-:W-:Y:S02]  /*33f0*/  IMAD R5, R25, R30.reuse, RZ ;  /* 0x0000001e19057224 */ /* 0x081fe400078e02ff */
[----:B------:R-:W-:-:S04]  /*3400*/  IMAD.WIDE.U32 R16, R24, R30, R16 ;  /* 0x0000001e18107225 */ /* 0x000fc800078e0010 */
[----:B------:R-:W-:Y:S01]  /*3410*/  IMAD R19, R24, R31, R5 ;  /* 0x0000001f18137224 */ /* 0x000fe200078e0205 */
[----:B------:R-:W-:Y:S02]  /*3420*/  LEA R5, P0, R30, R16, 0x3 ;  /* 0x000000101e057211 */ /* 0x000fe400078018ff */
[----:B------:R-:W-:Y:S01]  /*3430*/  IADD3 R18, P1, R16, UR6, RZ ;  /* 0x0000000610127c10 */ /* 0x000fe2000ff3e0ff */
[----:B------:R-:W-:Y:S01]  /*3440*/  IMAD.IADD R19, R17, 0x1, R19 ;  /* 0x0000000111137824 */ /* 0x000fe200078e0213 */
[----:B------:R-:W-:-:S04]  /*3450*/  IADD3 R16, P3, R5, UR6, RZ ;  /* 0x0000000605107c10 */ /* 0x000fc8000ff7e0ff */
[----:B------:R-:W-:Y:S01]  /*3460*/  LEA.HI.X R5, R30, R19, R31, 0x3, P0 ;  /* 0x000000131e057211 */ /* 0x000fe200000f1c1f */
[----:B------:R-:W-:Y:S01]  /*3470*/  IMAD.IADD R30, R13, 0x1, -R28 ;  /* 0x000000010d1e7824 */ /* 0x000fe200078e0a1c */
[----:B-----5:R-:W-:Y:S02]  /*3480*/  FSETP.NEU.AND P0, PT, R12, RZ, PT ;  /* 0x000000ff0c00720b */ /* 0x020fe40003f0d000 */
[----:B------:R-:W-:Y:S02]  /*3490*/  IADD3.X R19, R19, UR7, RZ, P1, !PT ;  /* 0x0000000713137c10 */ /* 0x000fe40008ffe4ff */
[----:B------:R-:W-:-:S09]  /*34a0*/  IADD3.X R17, R5, UR7, RZ, P3, !PT ;  /* 0x0000000705117c10 */ /* 0x000fd20009ffe4ff */
[----:B------:R-:W-:Y:S05]  /*34b0*/  @!P0 BRA `(.L_x_37) ;  /* 0x0000003400608947 */ /* 0x000fea0003800000 */
[----:B------:R-:W-:Y:S01]  /*34c0*/  ULDC.64 UR6, c[0x0][0x5b8] ;  /* 0x00016e0000067ab9 */ /* 0x000fe20000000a00 */
[----:B------:R-:W-:Y:S01]  /*34d0*/  ULDC.64 UR16, c[0x0][0x5a8] ;  /* 0x00016a0000107ab9 */ /* 0x000fe20000000a00 */
[----:B------:R-:W-:Y:S01]  /*34e0*/  IMAD.WIDE.U32 R26, R4, UR6, R26 ;  /* 0x00000006041a7c25 */ /* 0x000fe2000f8e001a */
[----:B------:R-:W-:Y:S01]  /*34f0*/  BSSY B1, `(.L_x_38) ;  /* 0x0000010000017945 */ /* 0x000fe20003800000 */
[----:B------:R-:W-:Y:S02]  /*3500*/  PRMT R28, RZ, 0x7610, R28 ;  /* 0x00007610ff1c7816 */ /* 0x000fe4000000001c */
[----:B------:R-:W-:Y:S01]  /*3510*/  IMAD R5, R34, UR6, RZ ;  /* 0x0000000622057c24 */ /* 0x000fe2000f8e02ff */
[----:B------:R-:W-:-:S03]  /*3520*/  IADD3 R26, P0, R29, R26, RZ ;  /* 0x0000001a1d1a7210 */ /* 0x000fc60007f1e0ff */
[----:B------:R-:W-:Y:S01]  /*3530*/  IMAD R5, R4, UR7, R5 ;  /* 0x0000000704057c24 */ /* 0x000fe2000f8e0205 */
[----:B------:R-:W-:Y:S02]  /*3540*/  ULDC.64 UR6, c[0x0][0x5b0] ;  /* 0x00016c0000067ab9 */ /* 0x000fe40000000a00 */
[----:B------:R-:W-:Y:S02]  /*3550*/  IMAD R29, R25, UR6, RZ ;  /* 0x00000006191d7c24 */ /* 0x000fe4000f8e02ff */
[----:B------:R-:W-:Y:S02]  /*3560*/  IADD3.X R27, R33, R27, R5, P0, !PT ;  /* 0x0000001b211b7210 */ /* 0x000fe400007fe405 */
[----:B------:R-:W-:Y:S01]  /*3570*/  ISETP.GE.AND P0, PT, R30, 0x1, PT ;  /* 0x000000011e00780c */ /* 0x000fe20003f06270 */
[C---:B------:R-:W-:Y:S02]  /*3580*/  IMAD R29, R24.reuse, UR7, R29 ;  /* 0x00000007181d7c24 */ /* 0x040fe4000f8e021d */
[----:B------:R-:W-:Y:S01]  /*3590*/  IMAD.WIDE.U32 R4, R24, UR6, R26 ;  /* 0x0000000618047c25 */ /* 0x000fe2000f8e001a */
[----:B------:R-:W-:-:S02]  /*35a0*/  ISETP.LT.OR P4, PT, R6, 0x1, !P0 ;  /* 0x000000010600780c */ /* 0x000fc40004781670 */
[----:B------:R-:W-:-:S04]  /*35b0*/  IADD3 R4, P1, R4, UR16, RZ ;  /* 0x0000001004047c10 */ /* 0x000fc8000ff3e0ff */
[----:B------:R-:W-:-:S07]  /*35c0*/  IADD3.X R5, R5, UR17, R29, P1, !PT ;  /* 0x0000001105057c10 */ /* 0x000fce0008ffe41d */
[----:B------:R-:W-:Y:S05]  /*35d0*/  @P4 BRA `(.L_x_39) ;  /* 0x0000000000044947 */ /* 0x000fea0003800000 */
[----:B------:R0:W5:Y:S02]  /*35e0*/  LDG.E.U8 R28, desc[UR14][R4.64] ;  /* 0x0000000e041c7981 */ /* 0x000164000c1e1100 */
.L_x_39:
[----:B------:R-:W-:Y:S05]  /*35f0*/  BSYNC B1 ;  /* 0x0000000000017941 */ /* 0x000fea0003800000 */
.L_x_38:
[----:B-----5:R-:W-:Y:S01]  /*3600*/  LOP3.LUT R28, R28, 0xff, RZ, 0xc0, !PT ;  /* 0x000000ff1c1c7812 */ /* 0x020fe200078ec0ff */
[----:B------:R-:W-:Y:S01]  /*3610*/  BSSY B1, `(.L_x_40) ;  /* 0x000000b000017945 */ /* 0x000fe20003800000 */
[----:B------:R-:W-:Y:S02]  /*3620*/  ISETP.LT.OR P3, PT, R6, 0x2, !P0 ;  /* 0x000000020600780c */ /* 0x000fe40004761670 */
[----:B------:R-:W-:-:S05]  /*3630*/  F2FP.F16.E5M2.UNPACK_B R28, R28 ;  /* 0x0000001cff1c723e */ /* 0x000fca00020004ff */
[----:B------:R-:W-:-:S05]  /*3640*/  HADD2.F32 R29, -RZ, R28.H0_H0 ;  /* 0x2000001cff1d7230 */ /* 0x000fca0000004100 */
[----:B------:R-:W-:-:S04]  /*3650*/  FMUL R28, R29, R12 ;  /* 0x0000000c1d1c7220 */ /* 0x000fc80000400000 */
[----:B------:R-:W-:-:S05]  /*3660*/  FFMA R28, R149, R10, R28 ;  /* 0x0000000a951c7223 */ /* 0x000fca000000001c */
[----:B------:R-:W-:Y:S02]  /*3670*/  F2FP.SATFINITE.E5M2.F32.PACK_AB_MERGE_C R29, RZ, R28, RZ ;  /* 0x0000001cff1d723e */ /* 0x000fe400048060ff */
[----:B------:R-:W-:-:S03]  /*3680*/  PRMT R28, RZ, 0x7610, R28 ;  /* 0x00007610ff1c7816 */ /* 0x000fc6000000001c */
[----:B------:R1:W-:Y:S01]  /*3690*/  @!P4 STG.E.U8 desc[UR14][R18.64], R29 ;  /* 0x0000001d1200c986 */ /* 0x0003e2000c10110e */
[----:B------:R-:W-:Y:S05]  /*36a0*/  @P3 BRA `(.L_x_41) ;  /* 0x0000000000043947 */ /* 0x000fea0003800000 */
[----:B------:R2:W5:Y:S02]  /*36b0*/  LDG.E.U8 R28, desc[UR14][R4.64+0x1] ;  /* 0x0000010e041c7981 */ /* 0x000564000c1e1100 */
.L_x_41:
[----:B------:R-:W-:Y:S05]  /*36c0*/  BSYNC B1 ;  /* 0x0000000000017941 */ /* 0x000fea0003800000 */
.L_x_40:
[----:B-----5:R-:W-:Y:S01]  /*36d0*/  LOP3.LUT R28, R28, 0xff, RZ, 0xc0, !PT ;  /* 0x000000ff1c1c7812 */ /* 0x020fe200078ec0ff */
[----:B------:R-:W-:Y:S01]  /*36e0*/  BSSY B1, `(.L_x_42) ;  /* 0x0000013000017945 */ /* 0x000fe20003800000 */
[----:B------:R-:W-:Y:S02]  /*36f0*/  IADD3 R31, P1, R24, 0x8, RZ ;  /* 0x00000008181f7810 */ /* 0x000fe40007f3e0ff */
[----:B------:R-:W-:-:S03]  /*3700*/  F2FP.F16.E5M2.UNPACK_B R28, R28 ;  /* 0x0000001cff1c723e */ /* 0x000fc600020004ff */
[----:B------:R-:W-:Y:S01]  /*3710*/  IMAD.X R24, RZ, RZ, R25, P1 ;  /* 0x000000ffff187224 */ /* 0x000fe200008e0619 */
[----:B------:R-:W-:Y:S01]  /*3720*/  ISETP.GE.AND P1, PT, R30, 0x9, PT ;  /* 0x000000091e00780c */ /* 0x000fe20003f26270 */
[----:B-1----:R-:W-:Y:S02]  /*3730*/  HADD2.F32 R29, -RZ, R28.H0_H0 ;  /* 0x2000001cff1d7230 */ /* 0x002fe40000004100 */
[----:B------:R-:W-:Y:S01]  /*3740*/  IMAD R24, R24, UR6, RZ ;  /* 0x0000000618187c24 */ /* 0x000fe2000f8e02ff */
[----:B------:R-:W-:Y:S01]  /*3750*/  ISETP.LT.OR P5, PT, R6, 0x1, !P1 ;  /* 0x000000010600780c */ /* 0x000fe20004fa1670 */
[----:B------:R-:W-:-:S04]  /*3760*/  IMAD.WIDE.U32 R26, R31, UR6, R26 ;  /* 0x000000061f1a7c25 */ /* 0x000fc8000f8e001a */
[----:B------:R-:W-:Y:S01]  /*3770*/  FMUL R29, R29, R12 ;  /* 0x0000000c1d1d7220 */ /* 0x000fe20000400000 */
[----:B------:R-:W-:-:S03]  /*3780*/  IMAD R31, R31, UR7, R24 ;  /* 0x000000071f1f7c24 */ /* 0x000fc6000f8e0218 */
[----:B------:R-:W-:Y:S01]  /*3790*/  FFMA R29, R144, R10, R29 ;  /* 0x0000000a901d7223 */ /* 0x000fe2000000001d */
[----:B------:R-:W-:Y:S02]  /*37a0*/  IADD3 R24, P4, R26, UR16, RZ ;  /* 0x000000101a187c10 */ /* 0x000fe4000ff9e0ff */
[----:B------:R-:W-:Y:S02]  /*37b0*/  PRMT R26, RZ, 0x7610, R26 ;  /* 0x00007610ff1a7816 */ /* 0x000fe4000000001a */
[----:B------:R-:W-:Y:S02]  /*37c0*/  F2FP.SATFINITE.E5M2.F32.PACK_AB_MERGE_C R29, RZ, R29, RZ ;  /* 0x0000001dff1d723e */ /* 0x000fe400048060ff */
[----:B------:R-:W-:-:S03]  /*37d0*/  IADD3.X R25, R27, UR17, R31, P4, !PT ;  /* 0x000000111b197c10 */ /* 0x000fc6000a7fe41f */
[----:B------:R1:W-:Y:S01]  /*37e0*/  @!P3 STG.E.U8 desc[UR14][R18.64+0x1], R29 ;  /* 0x0000011d1200b986 */ /* 0x0003e2000c10110e */
[----:B------:R-:W-:Y:S05]  /*37f0*/  @P5 BRA `(.L_x_43) ;  /* 0x0000000000045947 */ /* 0x000fea0003800000 */
[----:B------:R3:W5:Y:S02]  /*3800*/  LDG.E.U8 R26, desc[UR14][R24.64] ;  /* 0x0000000e181a7981 */ /* 0x000764000c1e1100 */
.L_x_43:
[----:B------:R-:W-:Y:S05]  /*3810*/  BSYNC B1 ;  /* 0x0000000000017941 */ /* 0x000fea0003800000 */
.L_x_42:
        /* <DEDUP_REMOVED lines=12> */
.L_x_45:
[----:B------:R-:W-:Y:S05]  /*38e0*/  BSYNC B1 ;  /* 0x0000000000017941 */ /* 0x000fea0003800000 */
.L_x_44:
[----:B-----5:R-:W-:Y:S01]  /*38f0*/  LOP3.LUT R26, R26, 0xff, RZ, 0xc0, !PT ;  /* 0x000000ff1a1a7812 */ /* 0x020fe200078ec0ff */
[----:B------:R-:W-:Y:S01]  /*3900*/  BSSY B1, `(.L_x_46) ;  /* 0x000000b000017945 */ /* 0x000fe20003800000 */
[----:B------:R-:W-:Y:S02]  /*3910*/  ISETP.LT.OR P4, PT, R6, 0x9, !P0 ;  /* 0x000000090600780c */ /* 0x000fe40004781670 */
[----:B------:R-:W-:-:S05]  /*3920*/  F2FP.F16.E5M2.UNPACK_B R26, R26 ;  /* 0x0000001aff1a723e */ /* 0x000fca00020004ff */
[----:B----4-:R-:W-:Y:S01]  /*3930*/  HADD2.F32 R27, -RZ, R26.H0_H0 ;  /* 0x2000001aff1b7230 */ /* 0x010fe20000004100 */
[----:B------:R-:W-:-:S04]  /*3940*/  PRMT R26, RZ, 0x7610, R26 ;  /* 0x00007610ff1a7816 */ /* 0x000fc8000000001a */
[----:B------:R-:W-:-:S04]  /*3950*/  FMUL R27, R27, R12 ;  /* 0x0000000c1b1b7220 */ /* 0x000fc80000400000 */
[----:B------:R-:W-:-:S05]  /*3960*/  FFMA R27, R142, R10, R27 ;  /* 0x0000000a8e1b7223 */ /* 0x000fca000000001b */
[----:B------:R-:W-:-:S05]  /*3970*/  F2FP.SATFINITE.E5M2.F32.PACK_AB_MERGE_C R27, RZ, R27, RZ ;  /* 0x0000001bff1b723e */ /* 0x000fca00048060ff */
[----:B------:R4:W-:Y:S01]  /*3980*/  @!P3 STG.E.U8 desc[UR14][R16.64+0x1], R27 ;  /* 0x0000011b1000b986 */ /* 0x0009e2000c10110e */
[----:B------:R-:W-:Y:S05]  /*3990*/  @P4 BRA `(.L_x_47) ;  /* 0x0000000000044947 */ /* 0x000fea0003800000 */
[----:B------:R0:W5:Y:S02]  /*39a0*/  LDG.E.U8 R26, desc[UR14][R4.64+0x8] ;  /* 0x0000080e041a7981 */ /* 0x000164000c1e1100 */
.L_x_47:
[----:B------:R-:W-:Y:S05]  /*39b0*/  BSYNC B1 ;  /* 0x0000000000017941 */ /* 0x000fea0003800000 */
.L_x_46:
[----:B-----5:R-:W-:Y:S01]  /*39c0*/  LOP3.LUT R26, R26, 0xff, RZ, 0xc0, !PT ;  /* 0x000000ff1a1a7812 */ /* 0x020fe200078ec0ff */
[----:B------:R-:W-:Y:S01]  /*39d0*/  BSSY B1, `(.L_x_48) ;  /* 0x000000b000017945 */ /* 0x000fe20003800000 */
[----:B------:R-:W-:Y:S02]  /*39e0*/  ISETP.LT.OR P3, PT, R6, 0xa, !P0 ;  /* 0x0000000a0600780c */ /* 0x000fe40004761670 */
[----:B------:R-:W-:-:S05]  /*39f0*/  F2FP.F16.E5M2.UNPACK_B R26, R26 ;  /* 0x0000001aff1a723e */ /* 0x000fca00020004ff */
[----:B----4-:R-:W-:-:S05]  /*3a00*/  HADD2.F32 R27, -RZ, R26.H0_H0 ;  /* 0x2000001aff1b7230 */ /* 0x010fca0000004100 */
[----:B------:R-:W-:-:S04]  /*3a10*/  FMUL R26, R27, R12 ;  /* 0x0000000c1b1a7220 */ /* 0x000fc80000400000 */
[----:B------:R-:W-:-:S05]  /*3a20*/  FFMA R26, R145, R10, R26 ;  /* 0x0000000a911a7223 */ /* 0x000fca000000001a */
[----:B------:R-:W-:Y:S02]  /*3a30*/  F2FP.SATFINITE.E5M2.F32.PACK_AB_MERGE_C R27, RZ, R26, RZ ;  /* 0x0000001aff1b723e */ /* 0x000fe400048060ff */
[----:B------:R-:W-:-:S03]  /*3a40*/  PRMT R26, RZ, 0x7610, R26 ;  /* 0x00007610ff1a7816 */ /* 0x000fc6000000001a */
[----:B------:R4:W-:Y:S01]  /*3a50*/  @!P4 STG.E.U8 desc[UR14][R18.64+0x8], R27 ;  /* 0x0000081b1200c986 */ /* 0x0009e2000c10110e */
[----:B------:R-:W-:Y:S05]  /*3a60*/  @P3 BRA `(.L_x_49) ;  /* 0x0000000000043947 */ /* 0x000fea0003800000 */
[----:B------:R0:W5:Y:S02]  /*3a70*/  LDG.E.U8 R26, desc[UR14][R4.64+0x9] ;  /* 0x0000090e041a7981 */ /* 0x000164000c1e1100 */
.L_x_49:
[----:B------:R-:W-:Y:S05]  /*3a80*/  BSYNC B1 ;  /* 0x0000000000017941 */ /* 0x000fea0003800000 */
.L_x_48:
        /* <DEDUP_REMOVED lines=12> */
.L_x_51:
[----:B------:R-:W-:Y:S05]  /*3b50*/  BSYNC B1 ;  /* 0x0000000000017941 */ /* 0x000fea0003800000 */
.L_x_50:
        /* <DEDUP_REMOVED lines=12> */
.L_x_53:
[----:B------:R-:W-:Y:S05]  /*3c20*/  BSYNC B1 ;  /* 0x0000000000017941 */ /* 0x000fea0003800000 */
.L_x_52:
        /* <DEDUP_REMOVED lines=12> */
.L_x_55:
[----:B------:R-:W-:Y:S05]  /*3cf0*/  BSYNC B1 ;  /* 0x0000000000017941 */ /* 0x000fea0003800000 */
.L_x_54:
        /* <DEDUP_REMOVED lines=12> */
.L_x_57:
[----:B------:R-:W-:Y:S05]  /*3dc0*/  BSYNC B1 ;  /* 0x0000000000017941 */ /* 0x000fea0003800000 */
.L_x_56:
        /* <DEDUP_REMOVED lines=12> */
.L_x_59:
[----:B------:R-:W-:Y:S05]  /*3e90*/  BSYNC B1 ;  /* 0x0000000000017941 */ /* 0x000fea0003800000 */
.L_x_58:
        /* <DEDUP_REMOVED lines=12> */
.L_x_61:
[----:B------:R-:W-:Y:S05]  /*3f60*/  BSYNC B1 ;  /* 0x0000000000017941 */ /* 0x000fea0003800000 */
.L_x_60:
        /* <DEDUP_REMOVED lines=12> */
.L_x_63:
[----:B------:R-:W-:Y:S05]  /*4030*/  BSYNC B1 ;  /* 0x0000000000017941 */ /* 0x000fea0003800000 */
.L_x_62:
        /* <DEDUP_REMOVED lines=12> */
.L_x_65:
[----:B------:R-:W-:Y:S05]  /*4100*/  BSYNC B1 ;  /* 0x0000000000017941 */ /* 0x000fea0003800000 */
.L_x_64:
        /* <DEDUP_REMOVED lines=12> */
.L_x_67:
[----:B------:R-:W-:Y:S05]  /*41d0*/  BSYNC B1 ;  /* 0x0000000000017941 */ /* 0x000fea0003800000 */
.L_x_66:
        /* <DEDUP_REMOVED lines=12> */
.L_x_69:
[----:B------:R-:W-:Y:S05]  /*42a0*/  BSYNC B1 ;  /* 0x0000000000017941 */ /* 0x000fea0003800000 */
.L_x_68:
        /* <DEDUP_REMOVED lines=12> */
.L_x_71:
[----:B------:R-:W-:Y:S05]  /*4370*/  BSYNC B1 ;  /* 0x0000000000017941 */ /* 0x000fea0003800000 */
.L_x_70:
        /* <DEDUP_REMOVED lines=12> */
.L_x_73:
[----:B------:R-:W-:Y:S05]  /*4440*/  BSYNC B1 ;  /* 0x0000000000017941 */ /* 0x000fea0003800000 */
.L_x_72:
        /* <DEDUP_REMOVED lines=12> */
.L_x_75:
[----:B------:R-:W-:Y:S05]  /*4510*/  BSYNC B1 ;  /* 0x0000000000017941 */ /* 0x000fea0003800000 */
.L_x_74:
        /* <DEDUP_REMOVED lines=12> */
.L_x_77:
[----:B------:R-:W-:Y:S05]  /*45e0*/  BSYNC B1 ;  /* 0x0000000000017941 */ /* 0x000fea0003800000 */
.L_x_76:
        /* <DEDUP_REMOVED lines=12> */
.L_x_79:
[----:B------:R-:W-:Y:S05]  /*46b0*/  BSYNC B1 ;  /* 0x0000000000017941 */ /* 0x000fea0003800000 */
.L_x_78:
        /* <DEDUP_REMOVED lines=12> */
.L_x_81:
[----:B------:R-:W-:Y:S05]  /*4780*/  BSYNC B1 ;  /* 0x0000000000017941 */ /* 0x000fea0003800000 */
.L_x_80:
        /* <DEDUP_REMOVED lines=12> */
.L_x_83:
[----:B------:R-:W-:Y:S05]  /*4850*/  BSYNC B1 ;  /* 0x0000000000017941 */ /* 0x000fea0003800000 */
.L_x_82:
        /* <DEDUP_REMOVED lines=12> */
.L_x_85:
[----:B------:R-:W-:Y:S05]  /*4920*/  BSYNC B1 ;  /* 0x0000000000017941 */ /* 0x000fea0003800000 */
.L_x_84:
        /* <DEDUP_REMOVED lines=12> */
.L_x_87:
[----:B------:R-:W-:Y:S05]  /*49f0*/  BSYNC B1 ;  /* 0x0000000000017941 */ /* 0x000fea0003800000 */
.L_x_86:
        /* <DEDUP_REMOVED lines=12> */
.L_x_89:
[----:B------:R-:W-:Y:S05]  /*4ac0*/  BSYNC B1 ;  /* 0x0000000000017941 */ /* 0x000fea0003800000 */
.L_x_88:
        /* <DEDUP_REMOVED lines=12> */
.L_x_91:
[----:B------:R-:W-:Y:S05]  /*4b90*/  BSYNC B1 ;  /* 0x0000000000017941 */ /* 0x000fea0003800000 */
.L_x_90:
        /* <DEDUP_REMOVED lines=12> */
.L_x_93:
[----:B------:R-:W-:Y:S05]  /*4c60*/  BSYNC B1 ;  /* 0x0000000000017941 */ /* 0x000fea0003800000 */
.L_x_92:
        /* <DEDUP_REMOVED lines=12> */
.L_x_95:
[----:B------:R-:W-:Y:S05]  /*4d30*/  BSYNC B1 ;  /* 0x0000000000017941 */ /* 0x000fea0003800000 */
.L_x_94:
        /* <DEDUP_REMOVED lines=12> */
.L_x_97:
[----:B------:R-:W-:Y:S05]  /*4e00*/  BSYNC B1 ;  /* 0x0000000000017941 */ /* 0x000fea0003800000 */
.L_x_96:
        /* <DEDUP_REMOVED lines=12> */
.L_x_99:
[----:B------:R-:W-:Y:S05]  /*4ed0*/  BSYNC B1 ;  /* 0x0000000000017941 */ /* 0x000fea0003800000 */
.L_x_98:
        /* <DEDUP_REMOVED lines=12> */
.L_x_101:
[----:B------:R-:W-:Y:S05]  /*4fa0*/  BSYNC B1 ;  /* 0x0000000000017941 */ /* 0x000fea0003800000 */
.L_x_100:
        /* <DEDUP_REMOVED lines=12> */
.L_x_103:
[----:B------:R-:W-:Y:S05]  /*5070*/  BSYNC B1 ;  /* 0x0000000000017941 */ /* 0x000fea0003800000 */
.L_x_102:
        /* <DEDUP_REMOVED lines=12> */
.L_x_105:
[----:B------:R-:W-:Y:S05]  /*5140*/  BSYNC B1 ;  /* 0x0000000000017941 */ /* 0x000fea0003800000 */
.L_x_104:
        /* <DEDUP_REMOVED lines=12> */
.L_x_107:
[----:B------:R-:W-:Y:S05]  /*5210*/  BSYNC B1 ;  /* 0x0000000000017941 */ /* 0x000fea0003800000 */
.L_x_106:
        /* <DEDUP_REMOVED lines=12> */
.L_x_109:
[----:B------:R-:W-:Y:S05]  /*52e0*/  BSYNC B1 ;  /* 0x0000000000017941 */ /* 0x000fea0003800000 */
.L_x_108:
        /* <DEDUP_REMOVED lines=12> */
.L_x_111:
[----:B------:R-:W-:Y:S05]  /*53b0*/  BSYNC B1 ;  /* 0x0000000000017941 */ /* 0x000fea0003800000 */
.L_x_110:
        /* <DEDUP_REMOVED lines=12> */
.L_x_113:
[----:B------:R-:W-:Y:S05]  /*5480*/  BSYNC B1 ;  /* 0x0000000000017941 */ /* 0x000fea0003800000 */
.L_x_112:
        /* <DEDUP_REMOVED lines=12> */
.L_x_115:
[----:B------:R-:W-:Y:S05]  /*5550*/  BSYNC B1 ;  /* 0x0000000000017941 */ /* 0x000fea0003800000 */
.L_x_114:
        /* <DEDUP_REMOVED lines=12> */
.L_x_117:
[----:B------:R-:W-:Y:S05]  /*5620*/  BSYNC B1 ;  /* 0x0000000000017941 */ /* 0x000fea0003800000 */
.L_x_116:
        /* <DEDUP_REMOVED lines=12> */
.L_x_119:
[----:B------:R-:W-:Y:S05]  /*56f0*/  BSYNC B1 ;  /* 0x0000000000017941 */ /* 0x000fea0003800000 */
.L_x_118:
        /* <DEDUP_REMOVED lines=12> */
.L_x_121:
[----:B------:R-:W-:Y:S05]  /*57c0*/  BSYNC B1 ;  /* 0x0000000000017941 */ /* 0x000fea0003800000 */
.L_x_120:
        /* <DEDUP_REMOVED lines=12> */
.L_x_123:
[----:B------:R-:W-:Y:S05]  /*5890*/  BSYNC B1 ;  /* 0x0000000000017941 */ /* 0x000fea0003800000 */
.L_x_122:
        /* <DEDUP_REMOVED lines=12> */
.L_x_125:
[----:B------:R-:W-:Y:S05]  /*5960*/  BSYNC B1 ;  /* 0x0000000000017941 */ /* 0x000fea0003800000 */
.L_x_124:
        /* <DEDUP_REMOVED lines=12> */
.L_x_127:
[----:B------:R-:W-:Y:S05]  /*5a30*/  BSYNC B1 ;  /* 0x0000000000017941 */ /* 0x000fea0003800000 */
.L_x_126:
        /* <DEDUP_REMOVED lines=12> */
.L_x_129:
[----:B------:R-:W-:Y:S05]  /*5b00*/  BSYNC B1 ;  /* 0x0000000000017941 */ /* 0x000fea0003800000 */
.L_x_128:
        /* <DEDUP_REMOVED lines=12> */
.L_x_131:
[----:B------:R-:W-:Y:S05]  /*5bd0*/  BSYNC B1 ;  /* 0x0000000000017941 */ /* 0x000fea0003800000 */
.L_x_130:
        /* <DEDUP_REMOVED lines=12> */
.L_x_133:
[----:B------:R-:W-:Y:S05]  /*5ca0*/  BSYNC B1 ;  /* 0x0000000000017941 */ /* 0x000fea0003800000 */
.L_x_132:
        /* <DEDUP_REMOVED lines=12> */
.L_x_135:
[----:B------:R-:W-:Y:S05]  /*5d70*/  BSYNC B1 ;  /* 0x0000000000017941 */ /* 0x000fea0003800000 */
.L_x_134:
        /* <DEDUP_REMOVED lines=12> */
.L_x_137:
[----:B------:R-:W-:Y:S05]  /*5e40*/  BSYNC B1 ;  /* 0x0000000000017941 */ /* 0x000fea0003800000 */
.L_x_136:
        /* <DEDUP_REMOVED lines=12> */
.L_x_139:
[----:B------:R-:W-:Y:S05]  /*5f10*/  BSYNC B1 ;  /* 0x0000000000017941 */ /* 0x000fea0003800000 */
.L_x_138:
        /* <DEDUP_REMOVED lines=12> */
.L_x_141:
[----:B------:R-:W-:Y:S05]  /*5fe0*/  BSYNC B1 ;  /* 0x0000000000017941 */ /* 0x000fea0003800000 */
.L_x_140:
        /* <DEDUP_REMOVED lines=12> */
.L_x_143:
[----:B------:R-:W-:Y:S05]  /*60b0*/  BSYNC B1 ;  /* 0x0000000000017941 */ /* 0x000fea0003800000 */
.L_x_142:
        /* <DEDUP_REMOVED lines=12> */
.L_x_145:
[----:B------:R-:W-:Y:S05]  /*6180*/  BSYNC B1 ;  /* 0x0000000000017941 */ /* 0x000fea0003800000 */
.L_x_144:
        /* <DEDUP_REMOVED lines=12> */
.L_x_147:
[----:B------:R-:W-:Y:S05]  /*6250*/  BSYNC B1 ;  /* 0x0000000000017941 */ /* 0x000fea0003800000 */
.L_x_146:
        /* <DEDUP_REMOVED lines=12> */
.L_x_149:
[----:B------:R-:W-:Y:S05]  /*6320*/  BSYNC B1 ;  /* 0x0000000000017941 */ /* 0x000fea0003800000 */
.L_x_148:
        /* <DEDUP_REMOVED lines=12> */
.L_x_151:
[----:B------:R-:W-:Y:S05]  /*63f0*/  BSYNC B1 ;  /* 0x0000000000017941 */ /* 0x000fea0003800000 */
.L_x_150:
        /* <DEDUP_REMOVED lines=12> */
.L_x_153:
[----:B------:R-:W-:Y:S05]  /*64c0*/  BSYNC B1 ;  /* 0x0000000000017941 */ /* 0x000fea0003800000 */
.L_x_152:
        /* <DEDUP_REMOVED lines=12> */
.L_x_155:
[----:B------:R-:W-:Y:S05]  /*6590*/  BSYNC B1 ;  /* 0x0000000000017941 */ /* 0x000fea0003800000 */
.L_x_154:
        /* <DEDUP_REMOVED lines=12> */
.L_x_157:
[----:B------:R-:W-:Y:S05]  /*6660*/  BSYNC B1 ;  /* 0x0000000000017941 */ /* 0x000fea0003800000 */
.L_x_156:
        /* <DEDUP_REMOVED lines=12> */
.L_x_159:
[----:B------:R-:W-:Y:S05]  /*6730*/  BSYNC B1 ;  /* 0x0000000000017941 */ /* 0x000fea0003800000 */
.L_x_158:
[----:B-----5:R-:W-:Y:S01]  /*6740*/  LOP3.LUT R26, R26, 0xff, RZ, 0xc0, !PT ;  /* 0x000000ff1a1a7812 */ /* 0x020fe200078ec0ff */
[----:B------:R-:W-:Y:S01]  /*6750*/  BSSY B1, `(.L_x_160) ;  /* 0x000000b000017945 */ /* 0x000fe20003800000 */
[----:B------:R-:W-:Y:S02]  /*6760*/  ISETP.LT.OR P0, PT, R6, 0x7a, !P0 ;  /* 0x0000007a0600780c */ /* 0x000fe40004701670 */
[----:B------:R-:W-:-:S05]  /*6770*/  F2FP.F16.E5M2.UNPACK_B R26, R26 ;  /* 0x0000001aff1a723e */ /* 0x000fca00020004ff */
[----:B----4-:R-:W-:-:S05]  /*6780*/  HADD2.F32 R27, -RZ, R26.H0_H0 ;  /* 0x2000001aff1b7230 */ /* 0x010fca0000004100 */
[----:B------:R-:W-:-:S04]  /*6790*/  FMUL R26, R27, R12 ;  /* 0x0000000c1b1a7220 */ /* 0x000fc80000400000 */
[----:B------:R-:W-:Y:S01]  /*67a0*/  FFMA R26, R21, R10, R26 ;  /* 0x0000000a151a7223 */ /* 0x000fe2000000001a */
[----:B------:R-:W-:-:S04]  /*67b0*/  PRMT R21, RZ, 0x7610, R21 ;  /* 0x00007610ff157816 */ /* 0x000fc80000000015 */
[----:B------:R-:W-:-:S05]  /*67c0*/  F2FP.SATFINITE.E5M2.F32.PACK_AB_MERGE_C R27, RZ, R26, RZ ;  /* 0x0000001aff1b723e */ /* 0x000fca00048060ff */
[----:B------:R4:W-:Y:S01]  /*67d0*/  @!P4 STG.E.U8 desc[UR14][R18.64+0x78], R27 ;  /* 0x0000781b1200c986 */ /* 0x0009e2000c10110e */
[----:B------:R-:W-:Y:S05]  /*67e0*/  @P0 BRA `(.L_x_161) ;  /* 0x0000000000040947 */ /* 0x000fea0003800000 */
[----:B------:R0:W5:Y:S02]  /*67f0*/  LDG.E.U8 R21, desc[UR14][R4.64+0x79] ;  /* 0x0000790e04157981 */ /* 0x000164000c1e1100 */
.L_x_161:
[----:B------:R-:W-:Y:S05]  /*6800*/  BSYNC B1 ;  /* 0x0000000000017941 */ /* 0x000fea0003800000 */
.L_x_160:
[----:B-----5:R-:W-:Y:S01]  /*6810*/  LOP3.LUT R21, R21, 0xff, RZ, 0xc0, !PT ;  /* 0x000000ff15157812 */ /* 0x020fe200078ec0ff */
[----:B------:R-:W-:Y:S01]  /*6820*/  BSSY B1, `(.L_x_162) ;  /* 0x000000b000017945 */ /* 0x000fe20003800000 */
[----:B------:R-:W-:Y:S02]  /*6830*/  ISETP.LT.OR P3, PT, R6, 0x79, !P1 ;  /* 0x000000790600780c */ /* 0x000fe40004f61670 */
[----:B------:R-:W-:Y:S02]  /*6840*/  F2FP.F16.E5M2.UNPACK_B R21, R21 ;  /* 0x00000015ff15723e */ /* 0x000fe400020004ff */
[----:B0-2---:R-:W-:-:S03]  /*6850*/  PRMT R4, RZ, 0x7610, R4 ;  /* 0x00007610ff047816 */ /* 0x005fc60000000004 */
[----:B------:R-:W-:-:S05]  /*6860*/  HADD2.F32 R21, -RZ, R21.H0_H0 ;  /* 0x20000015ff157230 */ /* 0x000fca0000004100 */
[----:B------:R-:W-:-:S04]  /*6870*/  FMUL R21, R21, R12 ;  /* 0x0000000c15157220 */ /* 0x000fc80000400000 */
[----:B------:R-:W-:-:S05]  /*6880*/  FFMA R21, R20, R10, R21 ;  /* 0x0000000a14157223 */ /* 0x000fca0000000015 */
[----:B------:R-:W-:-:S05]  /*6890*/  F2FP.SATFINITE.E5M2.F32.PACK_AB_MERGE_C R21, RZ, R21, RZ ;  /* 0x00000015ff15723e */ /* 0x000fca00048060ff */
[----:B------:R0:W-:Y:S01]  /*68a0*/  @!P0 STG.E.U8 desc[UR14][R18.64+0x79], R21 ;  /* 0x0000791512008986 */ /* 0x0001e2000c10110e */
[----:B------:R-:W-:Y:S05]  /*68b0*/  @P3 BRA `(.L_x_163) ;  /* 0x0000000000043947 */ /* 0x000fea0003800000 */
[----:B------:R2:W5:Y:S02]  /*68c0*/  LDG.E.U8 R4, desc[UR14][R24.64+0x78] ;  /* 0x0000780e18047981 */ /* 0x000564000c1e1100 */
.L_x_163:
[----:B------:R-:W-:Y:S05]  /*68d0*/  BSYNC B1 ;  /* 0x0000000000017941 */ /* 0x000fea0003800000 */
.L_x_162:
        /* <DEDUP_REMOVED lines=12> */
.L_x_165:
[----:B------:R-:W-:Y:S05]  /*69a0*/  BSYNC B1 ;  /* 0x0000000000017941 */ /* 0x000fea0003800000 */
.L_x_164:
[----:B------:R-:W-:Y:S05]  /*69b0*/  @P1 BRA `(.L_x_166) ;  /* 0x0000001000281947 */ /* 0x000fea0003800000 */
[----:B-----5:R-:W-:-:S04]  /*69c0*/  LOP3.LUT R4, R4, 0xff, RZ, 0xc0, !PT ;  /* 0x000000ff04047812 */ /* 0x020fc800078ec0ff */
[----:B------:R-:W-:-:S05]  /*69d0*/  F2FP.F16.E5M2.UNPACK_B R4, R4 ;  /* 0x00000004ff04723e */ /* 0x000fca00020004ff */
[----:B0-----:R-:W-:-:S05]  /*69e0*/  HADD2.F32 R5, -RZ, R4.H0_H0 ;  /* 0x20000004ff057230 */ /* 0x001fca0000004100 */
[----:B------:R-:W-:-:S04]  /*69f0*/  FMUL R5, R5, R12 ;  /* 0x0000000c05057220 */ /* 0x000fc80000400000 */
[----:B------:R-:W-:-:S05]  /*6a00*/  FFMA R5, R22, R10, R5 ;  /* 0x0000000a16057223 */ /* 0x000fca0000000005 */
[----:B------:R-:W-:-:S05]  /*6a10*/  F2FP.SATFINITE.E5M2.F32.PACK_AB_MERGE_C R5, RZ, R5, RZ ;  /* 0x00000005ff05723e */ /* 0x000fca00048060ff */
[----:B------:R0:W-:Y:S01]  /*6a20*/  STG.E.U8 desc[UR14][R16.64+0x79], R5 ;  /* 0x0000790510007986 */ /* 0x0001e2000c10110e */
[----:B------:R-:W-:Y:S05]  /*6a30*/  BRA `(.L_x_166) ;  /* 0x0000001000087947 */ /* 0x000fea0003800000 */
.L_x_37:
[----:B------:R-:W-:Y:S01]  /*6a40*/  ISETP.GE.AND P1, PT, R30, 0x1, PT ;  /* 0x000000011e00780c */ /* 0x000fe20003f26270 */
[-C--:B------:R-:W-:Y:S01]  /*6a50*/  FMUL R149, R149, R10.reuse ;  /* 0x0000000a95957220 */ /* 0x080fe20000400000 */
[-C--:B------:R-:W-:Y:S01]  /*6a60*/  FMUL R144, R144, R10.reuse ;  /* 0x0000000a90907220 */ /* 0x080fe20000400000 */
[----:B------:R-:W-:Y:S01]  /*6a70*/  ISETP.GE.AND P0, PT, R30, 0x9, PT ;  /* 0x000000091e00780c */ /* 0x000fe20003f06270 */
[-C--:B------:R-:W-:Y:S01]  /*6a80*/  FMUL R147, R147, R10.reuse ;  /* 0x0000000a93937220 */ /* 0x080fe20000400000 */
[----:B------:R-:W-:Y:S01]  /*6a90*/  ISETP.LT.OR P4, PT, R6, 0x1, !P1 ;  /* 0x000000010600780c */ /* 0x000fe20004f81670 */
[-C--:B------:R-:W-:Y:S01]  /*6aa0*/  FMUL R142, R142, R10.reuse ;  /* 0x0000000a8e8e7220 */ /* 0x080fe20000400000 */
[----:B------:R-:W-:Y:S01]  /*6ab0*/  ISETP.LT.OR P5, PT, R6, 0x2, !P1 ;  /* 0x000000020600780c */ /* 0x000fe20004fa1670 */
[-C--:B------:R-:W-:Y:S01]  /*6ac0*/  FMUL R145, R145, R10.reuse ;  /* 0x0000000a91917220 */ /* 0x080fe20000400000 */
[----:B------:R-:W-:Y:S01]  /*6ad0*/  F2FP.SATFINITE.E5M2.F32.PACK_AB_MERGE_C R149, RZ, R149, RZ ;  /* 0x00000095ff95723e */ /* 0x000fe200048060ff */
[----:B------:R-:W-:Y:S01]  /*6ae0*/  FMUL R140, R140, R10 ;  /* 0x0000000a8c8c7220 */ /* 0x000fe20000400000 */
[----:B------:R-:W-:Y:S01]  /*6af0*/  F2FP.SATFINITE.E5M2.F32.PACK_AB_MERGE_C R5, RZ, R144, RZ ;  /* 0x00000090ff05723e */ /* 0x000fe200048060ff */
[-C--:B------:R-:W-:Y:S01]  /*6b00*/  FMUL R143, R143, R10.reuse ;  /* 0x0000000a8f8f7220 */ /* 0x080fe20000400000 */
[----:B------:R-:W-:Y:S01]  /*6b10*/  ISETP.LT.OR P3, PT, R6, 0x1, !P0 ;  /* 0x000000010600780c */ /* 0x000fe20004761670 */
[-C--:B------:R-:W-:Y:S01]  /*6b20*/  FMUL R138, R138, R10.reuse ;  /* 0x0000000a8a8a7220 */ /* 0x080fe20000400000 */
[C---:B------:R-:W-:Y:S01]  /*6b30*/  ISETP.LT.OR P6, PT, R6.reuse, 0xa, !P1 ;  /* 0x0000000a0600780c */ /* 0x040fe20004fc1670 */
[-C--:B------:R-:W-:Y:S01]  /*6b40*/  FMUL R141, R141, R10.reuse ;  /* 0x0000000a8d8d7220 */ /* 0x080fe20000400000 */
[----:B------:R-:W-:Y:S01]  /*6b50*/  F2FP.SATFINITE.E5M2.F32.PACK_AB_MERGE_C R147, RZ, R147, RZ ;  /* 0x00000093ff93723e */ /* 0x000fe200048060ff */
[----:B------:R-:W-:Y:S01]  /*6b60*/  @!P4 STG.E.U8 desc[UR14][R18.64], R149 ;  /* 0x000000951200c986 */ /* 0x000fe2000c10110e */
[----:B------:R-:W-:Y:S01]  /*6b70*/  ISETP.LT.OR P4, PT, R6, 0x2, !P0 ;  /* 0x000000020600780c */ /* 0x000fe20004781670 */
[----:B------:R-:W-:Y:S01]  /*6b80*/  FMUL R136, R136, R10 ;  /* 0x0000000a88887220 */ /* 0x000fe20000400000 */
[----:B------:R-:W-:Y:S01]  /*6b90*/  F2FP.SATFINITE.E5M2.F32.PACK_AB_MERGE_C R25, RZ, R142, RZ ;  /* 0x0000008eff19723e */ /* 0x000fe200048060ff */
[----:B------:R0:W-:Y:S01]  /*6ba0*/  @!P5 STG.E.U8 desc[UR14][R18.64+0x1], R5 ;  /* 0x000001051200d986 */ /* 0x0001e2000c10110e */
[C---:B------:R-:W-:Y:S01]  /*6bb0*/  ISETP.LT.OR P5, PT, R6.reuse, 0x9, !P1 ;  /* 0x000000090600780c */ /* 0x040fe20004fa1670 */
[-C--:B------:R-:W-:Y:S01]  /*6bc0*/  FMUL R139, R139, R10.reuse ;  /* 0x0000000a8b8b7220 */ /* 0x080fe20000400000 */
[----:B------:R-:W-:Y:S01]  /*6bd0*/  F2FP.SATFINITE.E5M2.F32.PACK_AB_MERGE_C R145, RZ, R145, RZ ;  /* 0x00000091ff91723e */ /* 0x000fe200048060ff */
[----:B------:R-:W-:Y:S01]  /*6be0*/  @!P3 STG.E.U8 desc[UR14][R16.64], R147 ;  /* 0x000000931000b986 */ /* 0x000fe2000c10110e */
[----:B------:R-:W-:Y:S01]  /*6bf0*/  ISETP.LT.OR P3, PT, R6, 0x9, !P0 ;  /* 0x000000090600780c */ /* 0x000fe20004761670 */
[-C--:B------:R-:W-:Y:S01]  /*6c00*/  FMUL R134, R134, R10.reuse ;  /* 0x0000000a86867220 */ /* 0x080fe20000400000 */
[----:B------:R-:W-:Y:S01]  /*6c10*/  F2FP.SATFINITE.E5M2.F32.PACK_AB_MERGE_C R143, RZ, R143, RZ ;  /* 0x0000008fff8f723e */ /* 0x000fe200048060ff */
[-C--:B------:R-:W-:Y:S01]  /*6c20*/  FMUL R137, R137, R10.reuse ;  /* 0x0000000a89897220 */ /* 0x080fe20000400000 */
[----:B------:R-:W-:Y:S01]  /*6c30*/  F2FP.SATFINITE.E5M2.F32.PACK_AB_MERGE_C R141, RZ, R141, RZ ;  /* 0x0000008dff8d723e */ /* 0x000fe200048060ff */
[----:B------:R1:W-:Y:S01]  /*6c40*/  @!P4 STG.E.U8 desc[UR14][R16.64+0x1], R25 ;  /* 0x000001191000c986 */ /* 0x0003e2000c10110e */
[----:B------:R-:W-:Y:S01]  /*6c50*/  ISETP.LT.OR P4, PT, R6, 0xa, !P0 ;  /* 0x0000000a0600780c */ /* 0x000fe20004781670 */
[----:B------:R-:W-:Y:S01]  /*6c60*/  FMUL R132, R132, R10 ;  /* 0x0000000a84847220 */ /* 0x000fe20000400000 */
[----:B0-----:R-:W-:Y:S01]  /*6c70*/  F2FP.SATFINITE.E5M2.F32.PACK_AB_MERGE_C R5, RZ, R140, RZ ;  /* 0x0000008cff05723e */ /* 0x001fe200048060ff */
[----:B------:R-:W-:Y:S01]  /*6c80*/  @!P5 STG.E.U8 desc[UR14][R18.64+0x8], R145 ;  /* 0x000008911200d986 */ /* 0x000fe2000c10110e */
[C---:B------:R-:W-:Y:S01]  /*6c90*/  ISETP.LT.OR P5, PT, R6.reuse, 0x11, !P1 ;  /* 0x000000110600780c */ /* 0x040fe20004fa1670 */
[-C--:B------:R-:W-:Y:S01]  /*6ca0*/  FMUL R135, R135, R10.reuse ;  /* 0x0000000a87877220 */ /* 0x080fe20000400000 */
[----:B------:R-:W-:Y:S01]  /*6cb0*/  F2FP.SATFINITE.E5M2.F32.PACK_AB_MERGE_C R139, RZ, R139, RZ ;  /* 0x0000008bff8b723e */ /* 0x000fe200048060ff */
[----:B------:R0:W-:Y:S01]  /*6cc0*/  @!P6 STG.E.U8 desc[UR14][R18.64+0x9], R5 ;  /* 0x000009051200e986 */ /* 0x0001e2000c10110e */
[----:B------:R-:W-:Y:S01]  /*6cd0*/  ISETP.LT.OR P6, PT, R6, 0x12, !P1 ;  /* 0x000000120600780c */ /* 0x000fe20004fc1670 */
[----:B------:R-:W-:Y:S01]  /*6ce0*/  FMUL R130, R130, R10 ;  /* 0x0000000a82827220 */ /* 0x000fe20000400000 */
[----:B------:R-:W-:Y:S01]  /*6cf0*/  F2FP.SATFINITE.E5M2.F32.PACK_AB_MERGE_C R137, RZ, R137, RZ ;  /* 0x00000089ff89723e */ /* 0x000fe200048060ff */
[----:B------:R-:W-:Y:S01]  /*6d00*/  @!P3 STG.E.U8 desc[UR14][R16.64+0x8], R143 ;  /* 0x0000088f1000b986 */ /* 0x000fe2000c10110e */
[----:B-1----:R-:W-:Y:S01]  /*6d10*/  F2FP.SATFINITE.E5M2.F32.PACK_AB_MERGE_C R25, RZ, R138, RZ ;  /* 0x0000008aff19723e */ /* 0x002fe200048060ff */
[-C--:B------:R-:W-:Y:S01]  /*6d20*/  FMUL R133, R133, R10.reuse ;  /* 0x0000000a85857220 */ /* 0x080fe20000400000 */
[----:B------:R-:W-:Y:S01]  /*6d30*/  ISETP.LT.OR P3, PT, R6, 0x11, !P0 ;  /* 0x000000110600780c */ /* 0x000fe20004761670 */
[-C--:B------:R-:W-:Y:S01]  /*6d40*/  FMUL R128, R128, R10.reuse ;  /* 0x0000000a80807220 */ /* 0x080fe20000400000 */
[----:B------:R-:W-:Y:S01]  /*6d50*/  F2FP.SATFINITE.E5M2.F32.PACK_AB_MERGE_C R135, RZ, R135, RZ ;  /* 0x00000087ff87723e */ /* 0x000fe200048060ff */
[----:B------:R1:W-:Y:S01]  /*6d60*/  @!P4 STG.E.U8 desc[UR14][R16.64+0x9], R25 ;  /* 0x000009191000c986 */ /* 0x0003e2000c10110e */
[C---:B------:R-:W-:Y:S01]  /*6d70*/  ISETP.LT.OR P4, PT, R6.reuse, 0x12, !P0 ;  /* 0x000000120600780c */ /* 0x040fe20004781670 */
[----:B------:R-:W-:Y:S01]  /*6d80*/  FMUL R131, R131, R10 ;  /* 0x0000000a83837220 */ /* 0x000fe20000400000 */
[----:B0-----:R-:W-:Y:S01]  /*6d90*/  F2FP.SATFINITE.E5M2.F32.PACK_AB_MERGE_C R5, RZ, R136, RZ ;  /* 0x00000088ff05723e */ /* 0x001fe200048060ff */
[----:B------:R-:W-:Y:S01]  /*6da0*/  @!P5 STG.E.U8 desc[UR14][R18.64+0x10], R141 ;  /* 0x0000108d1200d986 */ /* 0x000fe2000c10110e */
[----:B------:R-:W-:Y:S01]  /*6db0*/  ISETP.LT.OR P5, PT, R6, 0x19, !P1 ;  /* 0x000000190600780c */ /* 0x000fe20004fa1670 */
[-C--:B------:R-:W-:Y:S01]  /*6dc0*/  FMUL R126, R126, R10.reuse ;  /* 0x0000000a7e7e7220 */ /* 0x080fe20000400000 */
[----:B------:R-:W-:Y:S01]  /*6dd0*/  F2FP.SATFINITE.E5M2.F32.PACK_AB_MERGE_C R133, RZ, R133, RZ ;  /* 0x00000085ff85723e */ /* 0x000fe200048060ff */
[----:B------:R0:W-:Y:S01]  /*6de0*/  @!P6 STG.E.U8 desc[UR14][R18.64+0x11], R5 ;  /* 0x000011051200e986 */ /* 0x0001e2000c10110e */
[----:B------:R-:W-:Y:S01]  /*6df0*/  ISETP.LT.OR P6, PT, R6, 0x1a, !P1 ;  /* 0x0000001a0600780c */ /* 0x000fe20004fc1670 */
[-C--:B------:R-:W-:Y:S01]  /*6e00*/  FMUL R129, R129, R10.reuse ;  /* 0x0000000a81817220 */ /* 0x080fe20000400000 */
[----:B------:R-:W-:Y:S01]  /*6e10*/  FMUL R124, R124, R10 ;  /* 0x0000000a7c7c7220 */ /* 0x000fe20000400000 */
[----:B-1----:R-:W-:Y:S01]  /*6e20*/  F2FP.SATFINITE.E5M2.F32.PACK_AB_MERGE_C R25, RZ, R134, RZ ;  /* 0x00000086ff19723e */ /* 0x002fe200048060ff */
[----:B------:R-:W-:Y:S01]  /*6e30*/  @!P3 STG.E.U8 desc[UR14][R16.64+0x10], R139 ;  /* 0x0000108b1000b986 */ /* 0x000fe2000c10110e */
[C---:B------:R-:W-:Y:S01]  /*6e40*/  ISETP.LT.OR P3, PT, R6.reuse, 0x19, !P0 ;  /* 0x000000190600780c */ /* 0x040fe20004761670 */
        /* <DEDUP_REMOVED lines=37> */
[-C--:B------:R-:W-:Y:S01]  /*70a0*/  FMUL R112, R112, R10.reuse ;  /* 0x0000000a70707220 */ /* 0x080fe20000400000 */
        /* <DEDUP_REMOVED lines=81> */
[C---:B------:R-:W-:Y:S01]  /*75c0*/  ISETP.LT.OR P6, PT, R6.reuse, 0x52, !P1 ;  /* 0x000000520600780c */ /* 0x040fe20004fc1670 */
        /* <DEDUP_REMOVED lines=22> */
[----:B------:R-:W-:-:S02]  /*7730*/  ISETP.LT.OR P3, PT, R6, 0x59, !P0 ;  /* 0x000000590600780c */ /* 0x000fc40004761670 */
[----:B------:R-:W-:Y:S01]  /*7740*/  F2FP.SATFINITE.E5M2.F32.PACK_AB_MERGE_C R91, RZ, R91, RZ ;  /* 0x0000005bff5b723e */ /* 0x000fe200048060ff */
[----:B------:R1:W-:Y:S01]  /*7750*/  @!P4 STG.E.U8 desc[UR14][R16.64+0x51], R25 ;  /* 0x000051191000c986 */ /* 0x0003e2000c10110e */
[C---:B------:R-:W-:Y:S02]  /*7760*/  ISETP.LT.OR P4, PT, R6.reuse, 0x5a, !P0 ;  /* 0x0000005a0600780c */ /* 0x040fe40004781670 */
[----:B0-----:R-:W-:Y:S01]  /*7770*/  F2FP.SATFINITE.E5M2.F32.PACK_AB_MERGE_C R5, RZ, R100, RZ ;  /* 0x00000064ff05723e */ /* 0x001fe200048060ff */
[----:B------:R-:W-:Y:S01]  /*7780*/  @!P5 STG.E.U8 desc[UR14][R18.64+0x58], R105 ;  /* 0x000058691200d986 */ /* 0x000fe2000c10110e */
[C---:B------:R-:W-:Y:S02]  /*7790*/  ISETP.LT.OR P5, PT, R6.reuse, 0x61, !P1 ;  /* 0x000000610600780c */ /* 0x040fe40004fa1670 */
[----:B------:R-:W-:Y:S01]  /*77a0*/  F2FP.SATFINITE.E5M2.F32.PACK_AB_MERGE_C R21, RZ, R21, RZ ;  /* 0x00000015ff15723e */ /* 0x000fe200048060ff */
[----:B------:R0:W-:Y:S01]  /*77b0*/  @!P6 STG.E.U8 desc[UR14][R18.64+0x59], R5 ;  /* 0x000059051200e986 */ /* 0x0001e2000c10110e */
[----:B------:R-:W-:-:S02]  /*77c0*/  ISETP.LT.OR P6, PT, R6, 0x62, !P1 ;  /* 0x000000620600780c */ /* 0x000fc40004fc1670 */
[----:B------:R-:W-:Y:S01]  /*77d0*/  F2FP.SATFINITE.E5M2.F32.PACK_AB_MERGE_C R23, RZ, R23, RZ ;  /* 0x00000017ff17723e */ /* 0x000fe200048060ff */
[----:B------:R-:W-:Y:S01]  /*77e0*/  @!P3 STG.E.U8 desc[UR14][R16.64+0x58], R103 ;  /* 0x000058671000b986 */ /* 0x000fe2000c10110e */
[----:B-1----:R-:W-:Y:S02]  /*77f0*/  F2FP.SATFINITE.E5M2.F32.PACK_AB_MERGE_C R25, RZ, R98, RZ ;  /* 0x00000062ff19723e */ /* 0x002fe400048060ff */
[C---:B------:R-:W-:Y:S02]  /*7800*/  ISETP.LT.OR P3, PT, R6.reuse, 0x61, !P0 ;  /* 0x000000610600780c */ /* 0x040fe40004761670 */
[----:B------:R-:W-:Y:S01]  /*7810*/  F2FP.SATFINITE.E5M2.F32.PACK_AB_MERGE_C R27, RZ, R22, RZ ;  /* 0x00000016ff1b723e */ /* 0x000fe200048060ff */
[----:B------:R1:W-:Y:S01]  /*7820*/  @!P4 STG.E.U8 desc[UR14][R16.64+0x59], R25 ;  /* 0x000059191000c986 */ /* 0x0003e2000c10110e */
[C---:B------:R-:W-:Y:S02]  /*7830*/  ISETP.LT.OR P4, PT, R6.reuse, 0x62, !P0 ;  /* 0x000000620600780c */ /* 0x040fe40004781670 */
[----:B0-----:R-:W-:Y:S01]  /*7840*/  F2FP.SATFINITE.E5M2.F32.PACK_AB_MERGE_C R5, RZ, R96, RZ ;  /* 0x00000060ff05723e */ /* 0x001fe200048060ff */
[----:B------:R-:W-:Y:S01]  /*7850*/  @!P5 STG.E.U8 desc[UR14][R18.64+0x60], R101 ;  /* 0x000060651200d986 */ /* 0x000fe2000c10110e */
[----:B------:R-:W-:-:S03]  /*7860*/  ISETP.LT.OR P5, PT, R6, 0x69, !P1 ;  /* 0x000000690600780c */ /* 0x000fc60004fa1670 */
[----:B------:R0:W-:Y:S01]  /*7870*/  @!P6 STG.E.U8 desc[UR14][R18.64+0x61], R5 ;  /* 0x000061051200e986 */ /* 0x0001e2000c10110e */
[C---:B------:R-:W-:Y:S02]  /*7880*/  ISETP.LT.OR P6, PT, R6.reuse, 0x6a, !P1 ;  /* 0x0000006a0600780c */ /* 0x040fe40004fc1670 */
[----:B-1----:R-:W-:Y:S01]  /*7890*/  F2FP.SATFINITE.E5M2.F32.PACK_AB_MERGE_C R25, RZ, R94, RZ ;  /* 0x0000005eff19723e */ /* 0x002fe200048060ff */
[----:B------:R-:W-:Y:S01]  /*78a0*/  @!P3 STG.E.U8 desc[UR14][R16.64+0x60], R99 ;  /* 0x000060631000b986 */ /* 0x000fe2000c10110e */
[----:B------:R-:W-:-:S03]  /*78b0*/  ISETP.LT.OR P3, PT, R6, 0x69, !P0 ;  /* 0x000000690600780c */ /* 0x000fc60004761670 */
        /* <DEDUP_REMOVED lines=12> */
[C---:B------:R-:W-:Y:S01]  /*7980*/  ISETP.LT.OR P1, PT, R6.reuse, 0x7a, !P1 ;  /* 0x0000007a0600780c */ /* 0x040fe20004f21670 */
[----:B------:R2:W-:Y:S01]  /*7990*/  @!P5 STG.E.U8 desc[UR14][R18.64+0x70], R93 ;  /* 0x0000705d1200d986 */ /* 0x0005e2000c10110e */
[C---:B------:R-:W-:Y:S02]  /*79a0*/  ISETP.LT.OR P5, PT, R6.reuse, 0x72, !P0 ;  /* 0x000000720600780c */ /* 0x040fe400047a1670 */
[----:B0-----:R-:W-:Y:S01]  /*79b0*/  F2FP.SATFINITE.E5M2.F32.PACK_AB_MERGE_C R5, RZ, R88, RZ ;  /* 0x00000058ff05723e */ /* 0x001fe200048060ff */
[----:B------:R2:W-:Y:S01]  /*79c0*/  @!P6 STG.E.U8 desc[UR14][R18.64+0x71], R89 ;  /* 0x000071591200e986 */ /* 0x0005e2000c10110e */
[C---:B------:R-:W-:Y:S02]  /*79d0*/  ISETP.LT.OR P6, PT, R6.reuse, 0x79, !P0 ;  /* 0x000000790600780c */ /* 0x040fe400047c1670 */
[----:B------:R-:W-:Y:S01]  /*79e0*/  ISETP.LT.OR P0, PT, R6, 0x7a, !P0 ;  /* 0x0000007a0600780c */ /* 0x000fe20004701670 */
[----:B------:R2:W-:Y:S01]  /*79f0*/  @!P3 STG.E.U8 desc[UR14][R16.64+0x70], R91 ;  /* 0x0000705b1000b986 */ /* 0x0005e2000c10110e */
[----:B-1----:R-:W-:-:S05]  /*7a00*/  F2FP.SATFINITE.E5M2.F32.PACK_AB_MERGE_C R25, RZ, R20, RZ ;  /* 0x00000014ff19723e */ /* 0x002fca00048060ff */
[----:B------:R2:W-:Y:S04]  /*7a10*/  @!P5 STG.E.U8 desc[UR14][R16.64+0x71], R5 ;  /* 0x000071051000d986 */ /* 0x0005e8000c10110e */
[----:B------:R2:W-:Y:S04]  /*7a20*/  @!P4 STG.E.U8 desc[UR14][R18.64+0x78], R21 ;  /* 0x000078151200c986 */ /* 0x0005e8000c10110e */
[----:B------:R2:W-:Y:S04]  /*7a30*/  @!P1 STG.E.U8 desc[UR14][R18.64+0x79], R25 ;  /* 0x0000791912009986 */ /* 0x0005e8000c10110e */
[----:B------:R2:W-:Y:S04]  /*7a40*/  @!P6 STG.E.U8 desc[UR14][R16.64+0x78], R23 ;  /* 0x000078171000e986 */ /* 0x0005e8000c10110e */
[----:B------:R2:W-:Y:S02]  /*7a50*/  @!P0 STG.E.U8 desc[UR14][R16.64+0x79], R27 ;  /* 0x0000791b10008986 */ /* 0x0005e4000c10110e */
.L_x_166:
[----:B------:R-:W-:Y:S05]  /*7a60*/  BSYNC B0 ;  /* 0x0000000000007941 */ /* 0x000fea0003800000 */
.L_x_36:
[C---:B------:R-:W-:Y:S01]  /*7a70*/  LEA R2, P0, R8.reuse, R2, 0x1 ;  /* 0x0000000208027211 */ /* 0x040fe200078008ff */
[----:B------:R-:W-:Y:S01]  /*7a80*/  ULDC.64 UR6, c[0x0][0x650] ;  /* 0x0001940000067ab9 */ /* 0x000fe20000000a00 */
[----:B-----5:R-:W-:Y:S01]  /*7a90*/  IMAD.U32 R4, RZ, RZ, UR12 ;  /* 0x0000000cff047e24 */ /* 0x020fe2000f8e00ff */
[----:B0-2---:R-:W-:Y:S01]  /*7aa0*/  PRMT R16, RZ, 0x7610, R16 ;  /* 0x00007610ff107816 */ /* 0x005fe20000000010 */
[----:B------:R-:W-:Y:S01]  /*7ab0*/  IMAD.MOV.U32 R6, RZ, RZ, -0x1 ;  /* 0xffffffffff067424 */ /* 0x000fe200078e00ff */
[----:B------:R-:W-:Y:S01]  /*7ac0*/  LEA.HI.X R3, R8, R3, R0, 0x1, P0 ;  /* 0x0000000308037211 */ /* 0x000fe200000f0c00 */
[----:B------:R0:W-:Y:S01]  /*7ad0*/  SYNCS.ARRIVE.TRANS64.A1T0 RZ, [R4+UR22], RZ ;  /* 0x000000ff04ff79a7 */ /* 0x0001e20008100016 */
[----:B------:R-:W-:Y:S01]  /*7ae0*/  ISETP.GE.U32.AND P0, PT, R2, UR6, PT ;  /* 0x0000000602007c0c */ /* 0x000fe2000bf06070 */
[----:B------:R-:W-:-:S03]  /*7af0*/  IMAD.MOV.U32 R5, RZ, RZ, -0x1 ;  /* 0xffffffffff057424 */ /* 0x000fc600078e00ff */
[----:B------:R-:W-:Y:S01]  /*7b00*/  ISETP.GE.U32.AND.EX P0, PT, R3, UR7, PT, P0 ;  /* 0x0000000703007c0c */ /* 0x000fe2000bf06100 */
[----:B0-----:R-:W-:-:S12]  /*7b10*/  IMAD.MOV.U32 R4, RZ, RZ, -0x1 ;  /* 0xffffffffff047424 */ /* 0x001fd800078e00ff */
[----:B------:R-:W-:Y:S05]  /*7b20*/  @P0 BRA `(.L_x_167) ;  /* 0x0000000400600947 */ /* 0x000fea0003800000 */
[----:B------:R-:W0:Y:S01]  /*7b30*/  S2R R26, SR_CTAID.X ;  /* 0x00000000001a7919 */ /* 0x000e220000002500 */
[----:B------:R-:W2:Y:S01]  /*7b40*/  LDC.64 R20, c[0x0][0x628] ;  /* 0x00018a00ff147b82 */ /* 0x000ea20000000a00 */
[----:B------:R-:W-:Y:S01]  /*7b50*/  ULDC UR6, c[0x0][0x150] ;  /* 0x0000540000067ab9 */ /* 0x000fe20000000800 */
[----:B-1--4-:R-:W-:Y:S01]  /*7b60*/  IMAD.MOV.U32 R18, RZ, RZ, R2 ;  /* 0x000000ffff127224 */ /* 0x012fe200078e0002 */
[----:B------:R-:W1:Y:S01]  /*7b70*/  S2R R28, SR_CTAID.Y ;  /* 0x00000000001c7919 */ /* 0x000e620000002600 */
[----:B------:R-:W-:-:S04]  /*7b80*/  IMAD.MOV.U32 R19, RZ, RZ, R3 ;  /* 0x000000ffff137224 */ /* 0x000fc800078e0003 */
[----:B------:R-:W4:Y:S08]  /*7b90*/  LDC R29, c[0x0][0x144] ;  /* 0x00005100ff1d7b82 */ /* 0x000f300000000800 */
[----:B------:R-:W1:Y:S08]  /*7ba0*/  LDC R6, c[0x0][0x630] ;  /* 0x00018c00ff067b82 */ /* 0x000e700000000800 */
[----:B---3--:R-:W3:Y:S01]  /*7bb0*/  LDC.64 R24, c[0x0][0x620] ;  /* 0x00018800ff187b82 */ /* 0x008ee20000000a00 */
[----:B--2---:R-:W-:-:S04]  /*7bc0*/  ISETP.NE.U32.AND P0, PT, R20, RZ, PT ;  /* 0x000000ff1400720c */ /* 0x004fc80003f05070 */
[----:B------:R-:W-:Y:S02]  /*7bd0*/  ISETP.NE.AND.EX P0, PT, R21, RZ, PT, P0 ;  /* 0x000000ff1500720c */ /* 0x000fe40003f05300 */
[----:B0-----:R-:W-:-:S05]  /*7be0*/  I2FP.F32.U32 R4, R26 ;  /* 0x0000001a00047245 */ /* 0x001fca0000201000 */
[----:B------:R-:W-:-:S04]  /*7bf0*/  FMUL R4, R4, UR6 ;  /* 0x0000000604047c20 */ /* 0x000fc80008400000 */
[----:B------:R0:W2:Y:S02]  /*7c00*/  F2I.U32.TRUNC.NTZ R27, R4 ;  /* 0x00000004001b7305 */ /* 0x0000a4000020f000 */
[----:B-1--4-:R-:W-:Y:S05]  /*7c10*/  @!P0 BRA `(.L_x_168) ;  /* 0x0000000000288947 */ /* 0x012fea0003800000 */
[----:B------:R-:W1:Y:S02]  /*7c20*/  LDC R5, c[0x0][0x634] ;  /* 0x00018d00ff057b82 */ /* 0x000e640000000800 */
[----:B-1----:R-:W-:-:S05]  /*7c30*/  IADD3 R19, P0, R2, R5, RZ ;  /* 0x0000000502137210 */ /* 0x002fca0007f1e0ff */
[----:B------:R-:W-:-:S04]  /*7c40*/  IMAD.X R23, RZ, RZ, R3, P0 ;  /* 0x000000ffff177224 */ /* 0x000fc800000e0603 */
[----:B0-----:R-:W-:-:S04]  /*7c50*/  IMAD.WIDE.U32 R4, R23, R20, RZ ;  /* 0x0000001417047225 */ /* 0x001fc800078e00ff */
[----:B------:R-:W-:-:S04]  /*7c60*/  IMAD.WIDE.U32 R16, P0, R19, R21, R4 ;  /* 0x0000001513107225 */ /* 0x000fc80007800004 */
[----:B------:R-:W-:-:S04]  /*7c70*/  IMAD.WIDE.U32 R4, R19, R20, RZ ;  /* 0x0000001413047225 */ /* 0x000fc800078e00ff */
[----:B------:R-:W-:Y:S01]  /*7c80*/  IMAD.X R19, RZ, RZ, RZ, P0 ;  /* 0x000000ffff137224 */ /* 0x000fe200000e06ff */
[----:B------:R-:W-:Y:S01]  /*7c90*/  IADD3 RZ, P0, R5, R16, RZ ;  /* 0x0000001005ff7210 */ /* 0x000fe20007f1e0ff */
[----:B------:R-:W-:-:S04]  /*7ca0*/  IMAD.MOV.U32 R18, RZ, RZ, R17 ;  /* 0x000000ffff127224 */ /* 0x000fc800078e0011 */
[----:B------:R-:W-:-:S08]  /*7cb0*/  IMAD.WIDE.U32.X R18, R23, R21, R18, P0 ;  /* 0x0000001517127225 */ /* 0x000fd000000e0412 */
.L_x_168:
[-CC-:B------:R-:W-:Y:S01]  /*7cc0*/  SHF.R.U64 R22, R18, R6.reuse, R19.reuse ;  /* 0x0000000612167219 */ /* 0x180fe20000001213 */
[----:B------:R-:W1:Y:S01]  /*7cd0*/  LDC.64 R32, c[0x0][0x640] ;  /* 0x00019000ff207b82 */ /* 0x000e620000000a00 */
[----:B0-----:R-:W-:Y:S01]  /*7ce0*/  SHF.R.U32.HI R4, RZ, R6, R19 ;  /* 0x00000006ff047219 */ /* 0x001fe20000011613 */
[----:B--2---:R-:W-:Y:S01]  /*7cf0*/  IMAD.MOV R27, RZ, RZ, -R27 ;  /* 0x000000ffff1b7224 */ /* 0x004fe200078e0a1b */
[----:B------:R-:W-:Y:S01]  /*7d00*/  IADD3 R17, P0, RZ, -R22, RZ ;  /* 0x80000016ff117210 */ /* 0x000fe20007f1e0ff */
[----:B------:R-:W-:Y:S01]  /*7d10*/  ULDC UR6, c[0x0][0x154] ;  /* 0x0000550000067ab9 */ /* 0x000fe20000000800 */
[----:B------:R-:W-:Y:S02]  /*7d20*/  IMAD.MOV.U32 R19, RZ, RZ, 0x1 ;  /* 0x00000001ff137424 */ /* 0x000fe400078e00ff */
[----:B------:R-:W-:Y:S01]  /*7d30*/  IMAD R27, R29, R27, R26 ;  /* 0x0000001b1d1b7224 */ /* 0x000fe200078e021a */
[----:B------:R-:W0:Y:S01]  /*7d40*/  LDC R16, c[0x0][0x618] ;  /* 0x00018600ff107b82 */ /* 0x000e220000000800 */
[----:B------:R-:W-:-:S04]  /*7d50*/  IMAD.X R5, RZ, RZ, ~R4, P0 ;  /* 0x000000ffff057224 */ /* 0x000fc800000e0e04 */
[-C--:B---3--:R-:W-:Y:S02]  /*7d60*/  IMAD R6, R5, R24.reuse, RZ ;  /* 0x0000001805067224 */ /* 0x088fe400078e02ff */
[C---:B------:R-:W-:Y:S01]  /*7d70*/  IMAD.WIDE.U32 R4, R17.reuse, R24, R2 ;  /* 0x0000001811047225 */ /* 0x040fe200078e0002 */
[----:B------:R-:W2:Y:S03]  /*7d80*/  LDC R18, c[0x0][0x608] ;  /* 0x00018200ff127b82 */ /* 0x000ea60000000800 */
[----:B------:R-:W-:Y:S01]  /*7d90*/  IMAD R17, R17, R25, R6 ;  /* 0x0000001911117224 */ /* 0x000fe200078e0206 */
[----:B------:R-:W-:-:S03]  /*7da0*/  I2FP.F32.U32 R6, R28 ;  /* 0x0000001c00067245 */ /* 0x000fc60000201000 */
[----:B------:R-:W-:Y:S01]  /*7db0*/  IMAD.IADD R5, R5, 0x1, R17 ;  /* 0x0000000105057824 */ /* 0x000fe200078e0211 */
[----:B------:R-:W3:Y:S01]  /*7dc0*/  LDC R30, c[0x0][0x658] ;  /* 0x00019600ff1e7b82 */ /* 0x000ee20000000800 */
[----:B-1----:R-:W-:Y:S01]  /*7dd0*/  ISETP.NE.U32.AND P0, PT, R32, RZ, PT ;  /* 0x000000ff2000720c */ /* 0x002fe20003f05070 */
[----:B------:R-:W-:-:S03]  /*7de0*/  IMAD.MOV.U32 R17, RZ, RZ, -0x1 ;  /* 0xffffffffff117424 */ /* 0x000fc600078e00ff */
[----:B------:R-:W-:-:S03]  /*7df0*/  ISETP.NE.AND.EX P0, PT, R33, RZ, PT, P0 ;  /* 0x000000ff2100720c */ /* 0x000fc60003f05300 */
[----:B------:R-:W1:Y:S01]  /*7e00*/  LDC R25, c[0x0][0x148] ;  /* 0x00005200ff197b82 */ /* 0x000e620000000800 */
[-CC-:B0-----:R-:W-:Y:S02]  /*7e10*/  SHF.R.U64 R20, R4, R16.reuse, R5.reuse ;  /* 0x0000001004147219 */ /* 0x181fe40000001205 */
[----:B------:R-:W-:Y:S01]  /*7e20*/  SHF.R.U32.HI R5, RZ, R16, R5 ;  /* 0x00000010ff057219 */ /* 0x000fe20000011605 */
[----:B------:R-:W-:-:S04]  /*7e30*/  FMUL R16, R6, UR6 ;  /* 0x0000000606107c20 */ /* 0x000fc80008400000 */
[----:B------:R-:W0:Y:S01]  /*7e40*/  LDC R26, c[0x0][0x600] ;  /* 0x00018000ff1a7b82 */ /* 0x000e220000000800 */
[----:B------:R4:W0:Y:S01]  /*7e50*/  F2I.U32.TRUNC.NTZ R23, R16 ;  /* 0x0000001000177305 */ /* 0x000822000020f000 */
[-CC-:B--2---:R-:W-:Y:S02]  /*7e60*/  SHF.R.U64 R6, R20, R18.reuse, R5.reuse ;  /* 0x0000001214067219 */ /* 0x184fe40000001205 */
[----:B------:R-:W-:-:S04]  /*7e70*/  SHF.R.U32.HI R5, RZ, R18, R5 ;  /* 0x00000012ff057219 */ /* 0x000fc80000011605 */
[----:B------:R-:W2:Y:S01]  /*7e80*/  LDC R31, c[0x0][0x648] ;  /* 0x00019200ff1f7b82 */ /* 0x000ea20000000800 */
[-CC-:B---3--:R-:W-:Y:S02]  /*7e90*/  SHF.R.U64 R24, R6, R30.reuse, R5.reuse ;  /* 0x0000001e06187219 */ /* 0x188fe40000001205 */
[-C--:B------:R-:W-:Y:S02]  /*7ea0*/  SHF.L.U32 R17, R17, R30.reuse, RZ ;  /* 0x0000001e11117219 */ /* 0x080fe400000006ff */
[-C--:B------:R-:W-:Y:S01]  /*7eb0*/  SHF.R.U32.HI R5, RZ, R30.reuse, R5 ;  /* 0x0000001eff057219 */ /* 0x080fe20000011605 */
[----:B------:R-:W-:Y:S01]  /*7ec0*/  IMAD.MOV.U32 R4, RZ, RZ, R24 ;  /* 0x000000ffff047224 */ /* 0x000fe200078e0018 */
[----:B------:R-:W-:Y:S01]  /*7ed0*/  SHF.L.U32 R30, R19, R30, RZ ;  /* 0x0000001e131e7219 */ /* 0x000fe200000006ff */
[----:B------:R-:W3:Y:S01]  /*7ee0*/  LDC R34, c[0x0][0x638] ;  /* 0x00018e00ff227b82 */ /* 0x000ee20000000800 */
[----:B------:R-:W-:-:S07]  /*7ef0*/  LOP3.LUT R29, RZ, R17, RZ, 0x33, !PT ;  /* 0x00000011ff1d7212 */ /* 0x000fce00078e33ff */
[----:B------:R-:W0:Y:S01]  /*7f00*/  LDC R35, c[0x0][0x610] ;  /* 0x00018400ff237b82 */ /* 0x000e220000000800 */
        /* <DEDUP_REMOVED lines=11> */
.L_x_169:
[----:B--2---:R-:W-:Y:S01]  /*7fc0*/  SHF.R.U64 R4, R4, R31, R5 ;  /* 0x0000001f04047219 */ /* 0x004fe20000001205 */
[----:B0-----:R-:W-:Y:S01]  /*7fd0*/  VIADD R19, R26, 0xffffffff ;  /* 0xffffffff1a137836 */ /* 0x001fe20000000000 */
[----:B------:R-:W-:Y:S01]  /*7fe0*/  LOP3.LUT R17, R6, R29, RZ, 0xc0, !PT ;  /* 0x0000001d06117212 */ /* 0x000fe200078ec0ff */
[----:B------:R-:W-:Y:S02]  /*7ff0*/  IMAD.MOV R23, RZ, RZ, -R23 ;  /* 0x000000ffff177224 */ /* 0x000fe400078e0a17 */
[----:B------:R-:W-:Y:S02]  /*8000*/  IMAD.MOV R5, RZ, RZ, -R4 ;  /* 0x000000ffff057224 */ /* 0x000fe400078e0a04 */
[----:B------:R-:W-:Y:S01]  /*8010*/  IMAD R6, R30, R4, R17 ;  /* 0x000000041e067224 */ /* 0x000fe200078e0211 */
[----:B------:R-:W-:Y:S01]  /*8020*/  LOP3.LUT R17, R20, R19, RZ, 0xc0, !PT ;  /* 0x0000001314117212 */ /* 0x000fe200078ec0ff */
[----:B-1----:R-:W-:Y:S02]  /*8030*/  @P2 IMAD R27, R25, R23, R28 ;  /* 0x00000017191b2224 */ /* 0x002fe400078e021c */
[----:B---3--:R-:W-:-:S02]  /*8040*/  IMAD R4, R5, R34, R24 ;  /* 0x0000002205047224 */ /* 0x008fc400078e0218 */
[----:B------:R-:W-:Y:S02]  /*8050*/  IMAD R6, R6, R35, R27 ;  /* 0x0000002306067224 */ /* 0x000fe400078e021b */
[----:B------:R-:W-:Y:S02]  /*8060*/  IMAD R17, R4, R26, R17 ;  /* 0x0000001a04117224 */ /* 0x000fe400078e0211 */
[----:B------:R-:W-:Y:S02]  /*8070*/  IMAD.MOV.U32 R16, RZ, RZ, 0x1 ;  /* 0x00000001ff107424 */ /* 0x000fe400078e00ff */
[----:B------:R-:W-:Y:S01]  /*8080*/  IMAD.MOV.U32 R4, RZ, RZ, R22 ;  /* 0x000000ffff047224 */ /* 0x000fe200078e0016 */
[----:B------:R-:W-:Y:S02]  /*8090*/  SEL R5, R17, R6, !P2 ;  /* 0x0000000611057207 */ /* 0x000fe40005000000 */
[----:B------:R-:W-:-:S07]  /*80a0*/  SEL R6, R6, R17, !P2 ;  /* 0x0000001106067207 */ /* 0x000fce0005000000 */
.L_x_167:
[----:B------:R-:W-:Y:S02]  /*80b0*/  LOP3.LUT P0, RZ, R16, 0xff, RZ, 0xc0, !PT ;  /* 0x000000ff10ff7812 */ /* 0x000fe4000780c0ff */
[----:B------:R-:W-:-:S11]  /*80c0*/  LOP3.LUT R148, R148, 0x1, RZ, 0x3c, !PT ;  /* 0x0000000194947812 */ /* 0x000fd600078e3cff */
[----:B------:R-:W-:Y:S05]  /*80d0*/  @P0 BRA `(.L_x_170) ;  /* 0xffffff9000f40947 */ /* 0x000fea000383ffff */
[----:B------:R-:W-:Y:S05]  /*80e0*/  EXIT ;  /* 0x000000000000794d */ /* 0x000fea0003800000 */
.L_x_14:
[----:B------:R-:W-:-:S08]  /*80f0*/  ISETP.NE.AND P0, PT, R20, RZ, PT ;  /* 0x000000ff1400720c */ /* 0x000fd00003f05270 */
[----:B-----5:R-:W0:-:S00]  /*8100*/  USETMAXREG.DEALLOC.CTAPOOL 0x28 ;  /* 0x00000028000079c8 */ /* 0x020e0000080e0500 */
[----:B------:R-:W-:Y:S05]  /*8110*/  @P0 EXIT ;  /* 0x000000000000094d */ /* 0x000fea0003800000 */
[----:B0-----:R-:W-:Y:S01]  /*8120*/  LOP3.LUT P0, RZ, R16, 0xff, RZ, 0xc0, !PT ;  /* 0x000000ff10ff7812 */ /* 0x001fe2000780c0ff */
[----:B------:R-:W-:Y:S02]  /*8130*/  IMAD.MOV.U32 R12, RZ, RZ, 0x1 ;  /* 0x00000001ff0c7424 */ /* 0x000fe400078e00ff */
[----:B------:R-:W-:-:S10]  /*8140*/  IMAD.MOV.U32 R15, RZ, RZ, RZ ;  /* 0x000000ffff0f7224 */ /* 0x000fd400078e00ff */
[----:B------:R-:W-:Y:S05]  /*8150*/  @!P0 BRA `(.L_x_171) ;  /* 0x0000000c00088947 */ /* 0x000fea0003800000 */
[----:B------:R-:W-:Y:S01]  /*8160*/  LOP3.LUT P0, RZ, R13, 0x1f, RZ, 0xc0, !PT ;  /* 0x0000001f0dff7812 */ /* 0x000fe2000780c0ff */
[----:B------:R-:W-:Y:S01]  /*8170*/  ULDC UR5, c[0x0][0x658] ;  /* 0x0001960000057ab9 */ /* 0x000fe20000000800 */
[----:B------:R-:W-:Y:S01]  /*8180*/  UMOV UR6, 0xffffffff ;  /* 0xffffffff00067882 */ /* 0x000fe20000000000 */
[----:B------:R-:W-:Y:S01]  /*8190*/  BSSY B0, `(.L_x_171) ;  /* 0x00000be000007945 */ /* 0x000fe20003800000 */
[----:B------:R-:W-:Y:S01]  /*81a0*/  USHF.L.U32 UR6, UR6, UR5, URZ ;  /* 0x0000000506067299 */ /* 0x000fe2000800063f */
[C---:B------:R-:W-:Y:S01]  /*81b0*/  ISETP.NE.AND P3, PT, R11.reuse, RZ, PT ;  /* 0x000000ff0b00720c */ /* 0x040fe20003f65270 */
[----:B------:R-:W-:Y:S01]  /*81c0*/  IMAD.MOV.U32 R14, RZ, RZ, 0x1 ;  /* 0x00000001ff0e7424 */ /* 0x000fe200078e00ff */
[----:B------:R-:W-:Y:S01]  /*81d0*/  ISETP.NE.OR P0, PT, R11, RZ, !P0 ;  /* 0x000000ff0b00720c */ /* 0x000fe20004705670 */
[----:B------:R-:W-:Y:S01]  /*81e0*/  IMAD.MOV.U32 R12, RZ, RZ, 0x1 ;  /* 0x00000001ff0c7424 */ /* 0x000fe200078e00ff */
[----:B------:R-:W-:Y:S01]  /*81f0*/  LOP3.LUT R13, R7, 0x2, RZ, 0xfc, !PT ;  /* 0x00000002070d7812 */ /* 0x000fe200078efcff */
[----:B------:R-:W-:Y:S01]  /*8200*/  IMAD.MOV.U32 R15, RZ, RZ, RZ ;  /* 0x000000ffff0f7224 */ /* 0x000fe200078e00ff */
[----:B------:R-:W-:Y:S01]  /*8210*/  ULDC UR4, c[0x0][0x600] ;  /* 0x0001800000047ab9 */ /* 0x000fe20000000800 */
[----:B------:R-:W-:Y:S01]  /*8220*/  UMOV UR7, 0x1 ;  /* 0x0000000100077882 */ /* 0x000fe20000000000 */
[----:B------:R-:W-:-:S02]  /*8230*/  UIADD3 UR22, UR13, 0x1, URZ ;  /* 0x000000010d167890 */ /* 0x000fc4000fffe03f */
[----:B------:R-:W-:Y:S02]  /*8240*/  UIADD3 UR16, UR4, -0x1, URZ ;  /* 0xffffffff04107890 */ /* 0x000fe4000fffe03f */
[----:B------:R-:W-:Y:S02]  /*8250*/  USHF.L.U32 UR18, UR7, UR5, URZ ;  /* 0x0000000507127299 */ /* 0x000fe4000800063f */
[----:B------:R-:W-:Y:S01]  /*8260*/  ULOP3.LUT UR17, URZ, UR6, URZ, 0x33, !UPT ;  /* 0x000000063f117292 */ /* 0x000fe2000f8e333f */
[----:B------:R-:W-:-:S11]  /*8270*/  ULDC.64 UR20, c[0x0][0x198] ;  /* 0x0000660000147ab9 */ /* 0x000fd60000000a00 */
.L_x_183:
[----:B------:R-:W-:-:S03]  /*8280*/  UMOV UR4, 0xffffffff ;  /* 0xffffffff00047882 */ /* 0x000fc60000000000 */
[----:B------:R-:W-:Y:S05]  /*8290*/  BRA.DIV UR4, `(.L_x_172) ;  /* 0x00000012048c7947 */ /* 0x000fea000b800000 */
[----:B------:R-:W-:-:S13]  /*82a0*/  ELECT P1, URZ, PT ;  /* 0x00000000003f782f */ /* 0x000fda0003820000 */
.L_x_201:
[----:B------:R-:W0:Y:S01]  /*82b0*/  LDC R10, c[0x0][0x28c] ;  /* 0x0000a300ff0a7b82 */ /* 0x000e220000000800 */
[----:B------:R-:W-:Y:S01]  /*82c0*/  BSSY B1, `(.L_x_173) ;  /* 0x0000037000017945 */ /* 0x000fe20003800000 */
[----:B0-----:R-:W-:-:S13]  /*82d0*/  ISETP.LT.OR P1, PT, R10, 0x1, !P1 ;  /* 0x000000010a00780c */ /* 0x001fda0004f21670 */
[----:B------:R-:W-:Y:S05]  /*82e0*/  @P1 BRA `(.L_x_174) ;  /* 0x0000000000d01947 */ /* 0x000fea0003800000 */
[----:B------:R-:W-:Y:S02]  /*82f0*/  IMAD.SHL.U32 R16, R5, 0x80, RZ ;  /* 0x0000008005107824 */ /* 0x000fe400078e00ff */
[----:B------:R-:W-:Y:S02]  /*8300*/  IMAD.SHL.U32 R17, R6, 0x40, RZ ;  /* 0x0000004006117824 */ /* 0x000fe400078e00ff */
[----:B------:R-:W-:Y:S02]  /*8310*/  IMAD.MOV.U32 R18, RZ, RZ, RZ ;  /* 0x000000ffff127224 */ /* 0x000fe400078e00ff */
[----:B------:R-:W-:Y:S02]  /*8320*/  IMAD.U32 R20, RZ, RZ, UR22 ;  /* 0x00000016ff147e24 */ /* 0x000fe4000f8e00ff */
[----:B------:R-:W-:Y:S02]  /*8330*/  IMAD.MOV.U32 R5, RZ, RZ, R12 ;  /* 0x000000ffff057224 */ /* 0x000fe400078e000c */
[----:B------:R-:W-:-:S07]  /*8340*/  IMAD.MOV.U32 R6, RZ, RZ, R15 ;  /* 0x000000ffff067224 */ /* 0x000fce00078e000f */
.L_x_178:
[----:B------:R-:W0:Y:S01]  /*8350*/  S2R R11, SR_CgaCtaId ;  /* 0x00000000000b7919 */ /* 0x000e220000008800 */
[----:B------:R-:W-:-:S04]  /*8360*/  MOV R10, 0x400 ;  /* 0x00000400000a7802 */ /* 0x000fc80000000f00 */
[----:B0-----:R-:W-:Y:S02]  /*8370*/  LEA R21, R11, R10, 0x18 ;  /* 0x0000000a0b157211 */ /* 0x001fe400078ec0ff */
[----:B------:R-:W-:Y:S01]  /*8380*/  SHF.L.U32 R10, R5, 0x1f, RZ ;  /* 0x0000001f050a7819 */ /* 0x000fe200000006ff */
[----:B------:R-:W0:Y:S02]  /*8390*/  @!P3 LDC R11, c[0x0][0x500] ;  /* 0x00014000ff0bbb82 */ /* 0x000e240000000800 */
[----:B------:R-:W-:-:S04]  /*83a0*/  IMAD R19, R6, 0x8, R21 ;  /* 0x0000000806137824 */ /* 0x000fc800078e0215 */
[----:B------:R-:W1:Y:S02]  /*83b0*/  SYNCS.PHASECHK.TRANS64.TRYWAIT P1, [R19+URZ+0x48], R10 ;  /* 0x0000480a130075a7 */ /* 0x000e64000802017f */
[----:B-1----:R-:W-:Y:S05]  /*83c0*/  @!P1 BRA `(.L_x_175) ;  /* 0x0000001000609947 */ /* 0x002fea0003800000 */
.L_x_202:
[----:B-1----:R-:W-:Y:S01]  /*83d0*/  PRMT R10, R13, 0x9910, RZ ;  /* 0x000099100d0a7816 */ /* 0x002fe200000000ff */
[----:B0-----:R0:W-:Y:S03]  /*83e0*/  @!P3 SYNCS.ARRIVE.TRANS64 RZ, [R19+URZ], R11 ;  /* 0x0000000b13ffb9a7 */ /* 0x0011e6000800003f */
[----:B------:R-:W-:-:S13]  /*83f0*/  ISETP.NE.AND P1, PT, R10, 0x2, PT ;  /* 0x000000020a00780c */ /* 0x000fda0003f25270 */
[----:B0-----:R-:W-:Y:S05]  /*8400*/  @P1 BRA `(.L_x_176) ;  /* 0x0000000000041947 */ /* 0x001fea0003800000 */
[----:B------:R-:W-:Y:S01]  /*8410*/  BPT.TRAP 0x1 ;  /* 0x000000040000795c */ /* 0x000fe20000300000 */
.L_x_176:
[----:B------:R-:W-:Y:S05]  /*8420*/  @P0 BRA `(.L_x_177) ;  /* 0x0000000000040947 */ /* 0x000fea0003800000 */
[----:B------:R-:W-:Y:S01]  /*8430*/  BPT.TRAP 0x1 ;  /* 0x000000040000795c */ /* 0x000fe20000300000 */
.L_x_177:
[C-C-:B------:R-:W-:Y:S01]  /*8440*/  IMAD R10, R6.reuse, 0x2000, R21.reuse ;  /* 0x00002000060a7824 */ /* 0x140fe200078e0215 */
[----:B------:R-:W-:Y:S01]  /*8450*/  R2UR UR9, R19 ;  /* 0x00000000130972ca */ /* 0x000fe200000e0000 */
[----:B------:R-:W-:Y:S01]  /*8460*/  IMAD R21, R6, 0x4000, R21 ;  /* 0x0000400006157824 */ /* 0x000fe200078e0215 */
[----:B------:R-:W-:Y:S01]  /*8470*/  UIADD3 UR4, UP0, UR20, 0xf0, URZ ;  /* 0x000000f014047890 */ /* 0x000fe2000ff1e03f */
[----:B------:R-:W-:Y:S01]  /*8480*/  VIADD R20, R20, 0xffffffff ;  /* 0xffffffff14147836 */ /* 0x000fe20000000000 */
[----:B------:R-:W-:Y:S01]  /*8490*/  R2UR UR5, R10 ;  /* 0x000000000a0572ca */ /* 0x000fe200000e0000 */
[----:B------:R-:W-:Y:S01]  /*84a0*/  UIADD3 UR24, UP1, UR20, 0x1f0, URZ ;  /* 0x000001f014187890 */ /* 0x000fe2000ff3e03f */
[----:B------:R-:W-:Y:S01]  /*84b0*/  R2UR UR8, R21 ;  /* 0x00000000150872ca */ /* 0x000fe200000e0000 */
[----:B------:R-:W-:Y:S01]  /*84c0*/  VIADD R6, R6, 0x1 ;  /* 0x0000000106067836 */ /* 0x000fe20000000000 */
[----:B------:R-:W-:Y:S01]  /*84d0*/  R2UR UR11, R17 ;  /* 0x00000000110b72ca */ /* 0x000fe200000e0000 */
[----:B------:R-:W-:Y:S01]  /*84e0*/  UIADD3.X UR25, URZ, UR21, URZ, UP1, !UPT ;  /* 0x000000153f197290 */ /* 0x000fe20008ffe43f */
[----:B------:R-:W-:Y:S01]  /*84f0*/  R2UR UR10, R18 ;  /* 0x00000000120a72ca */ /* 0x000fe200000e0000 */
[----:B------:R-:W-:Y:S01]  /*8500*/  UMOV UR6, 0x0 ;  /* 0x0000000000067882 */ /* 0x000fe20000000000 */
[----:B------:R-:W-:Y:S01]  /*8510*/  R2UR UR12, R4 ;  /* 0x00000000040c72ca */ /* 0x000fe200000e0000 */
[----:B------:R-:W-:Y:S01]  /*8520*/  UMOV UR7, 0x10000000 ;  /* 0x1000000000077882 */ /* 0x000fe20000000000 */
[----:B------:R-:W-:Y:S01]  /*8530*/  R2UR UR19, R16 ;  /* 0x00000000101372ca */ /* 0x000fe200000e0000 */
[----:B------:R-:W-:Y:S01]  /*8540*/  VIADD R18, R18, 0x80 ;  /* 0x0000008012127836 */ /* 0x000fe20000000000 */
[----:B------:R-:W-:Y:S01]  /*8550*/  ISETP.GT.AND P4, PT, R20, 0x1, PT ;  /* 0x000000011400780c */ /* 0x000fe20003f84270 */
[----:B------:R-:W-:Y:S01]  /*8560*/  UIADD3 UR14, UR5, 0x180, URZ ;  /* 0x00000180050e7890 */ /* 0x000fe2000fffe03f */
[----:B------:R-:W-:Y:S01]  /*8570*/  ISETP.NE.AND P1, PT, R6, 0x9, PT ;  /* 0x000000090600780c */ /* 0x000fe20003f25270 */
[----:B------:R-:W-:-:S02]  /*8580*/  UIADD3.X UR5, URZ, UR21, URZ, UP0, !UPT ;  /* 0x000000153f057290 */ /* 0x000fc400087fe43f */
[----:B------:R-:W-:Y:S01]  /*8590*/  UIADD3 UR15, UR8, 0x12180, URZ ;  /* 0x00012180080f7890 */ /* 0x000fe2000fffe03f */
[----:B------:R-:W-:Y:S02]  /*85a0*/  SEL R10, RZ, 0x1, P1 ;  /* 0x00000001ff0a7807 */ /* 0x000fe40000800000 */
[----:B------:R-:W-:Y:S01]  /*85b0*/  UMOV UR8, UR14 ;  /* 0x0000000e00087c82 */ /* 0x000fe20008000000 */
[----:B------:R-:W-:Y:S02]  /*85c0*/  SEL R6, R6, RZ, P1 ;  /* 0x000000ff06067207 */ /* 0x000fe40000800000 */
[----:B------:R-:W-:Y:S01]  /*85d0*/  LOP3.LUT R5, R5, R10, RZ, 0x3c, !PT ;  /* 0x0000000a05057212 */ /* 0x000fe200078e3cff */
[----:B------:R0:W-:Y:S02]  /*85e0*/  UTMALDG.3D [UR8], [UR4], desc[UR6] ;  /* 0x00000608040075b4 */ /* 0x0001e40008011000 */
[----:B0-----:R-:W-:Y:S01]  /*85f0*/  UMOV UR8, UR15 ;  /* 0x0000000f00087c82 */ /* 0x001fe20008000000 */
[----:B------:R-:W-:-:S02]  /*8600*/  UMOV UR11, UR19 ;  /* 0x00000013000b7c82 */ /* 0x000fc40008000000 */
[----:B------:R0:W-:Y:S02]  /*8610*/  UTMALDG.3D [UR8], [UR24], desc[UR6] ;  /* 0x00000608180075b4 */ /* 0x0001e40008011000 */
[----:B0-----:R-:W-:Y:S05]  /*8620*/  @P4 BRA `(.L_x_178) ;  /* 0xfffffffc00484947 */ /* 0x001fea000383ffff */
.L_x_174:
[----:B------:R-:W-:Y:S05]  /*8630*/  BSYNC B1 ;  /* 0x0000000000017941 */ /* 0x000fea0003800000 */
.L_x_173:
[----:B------:R-:W-:Y:S01]  /*8640*/  LOP3.LUT P5, RZ, R14, 0xff, RZ, 0xc0, !PT ;  /* 0x000000ff0eff7812 */ /* 0x000fe200078ac0ff */
[----:B------:R-:W-:Y:S01]  /*8650*/  VIADD R6, R15, UR13 ;  /* 0x0000000d0f067c36 */ /* 0x000fe20008000000 */
[----:B------:R-:W-:Y:S01]  /*8660*/  ULDC.64 UR4, c[0x0][0x650] ;  /* 0x0001940000047ab9 */ /* 0x000fe20000000a00 */
[----:B------:R-:W-:Y:S01]  /*8670*/  IMAD.U32 R11, RZ, RZ, UR13 ;  /* 0x0000000dff0b7e24 */ /* 0x000fe2000f8e00ff */
[----:B------:R-:W-:Y:S01]  /*8680*/  UISETP.GE.U32.AND UP0, UPT, UR13, 0x9, UPT ;  /* 0x000000090d00788c */ /* 0x000fe2000bf06070 */
[----:B------:R-:W-:Y:S01]  /*8690*/  BSSY B1, `(.L_x_179) ;  /* 0x000006b000017945 */ /* 0x000fe20003800000 */
[----:B------:R-:W-:Y:S02]  /*86a0*/  ISETP.GT.U32.AND P1, PT, R6, 0x8, PT ;  /* 0x000000080600780c */ /* 0x000fe40003f24070 */
[----:B------:R-:W-:Y:S02]  /*86b0*/  PRMT R14, RZ, 0x7610, R14 ;  /* 0x00007610ff0e7816 */ /* 0x000fe4000000000e */
[----:B------:R-:W-:-:S02]  /*86c0*/  ISETP.LT.U32.AND P1, PT, R11, 0x9, P1 ;  /* 0x000000090b00780c */ /* 0x000fc40000f21070 */
[----:B------:R-:W-:Y:S01]  /*86d0*/  PLOP3.LUT P4, PT, PT, PT, UP0, 0x80, 0x0 ;  /* 0x000000000000781c */ /* 0x000fe20003f8f008 */
[----:B------:R-:W0:Y:S01]  /*86e0*/  @P5 S2R R5, SR_CgaCtaId ;  /* 0x0000000000055919 */ /* 0x000e220000008800 */
[----:B------:R-:W-:-:S04]  /*86f0*/  @P5 MOV R4, 0x400 ;  /* 0x0000040000045802 */ /* 0x000fc80000000f00 */
[----:B0-----:R-:W-:Y:S01]  /*8700*/  @P5 LEA R10, R5, R4, 0x18 ;  /* 0x00000004050a5211 */ /* 0x001fe200078ec0ff */
[----:B------:R-:W-:-:S03]  /*8710*/  IMAD.WIDE.U32 R4, R6, 0x38e38e39, RZ ;  /* 0x38e38e3906047825 */ /* 0x000fc600078e00ff */
[----:B------:R0:W-:Y:S01]  /*8720*/  @P5 SYNCS.ARRIVE.TRANS64.A1T0 RZ, [R10+URZ+0xc8], RZ ;  /* 0x0000c8ff0aff59a7 */ /* 0x0001e2000810003f */
[----:B------:R-:W-:Y:S01]  /*8730*/  IADD3 R2, P5, R2, R8, RZ ;  /* 0x0000000802027210 */ /* 0x000fe20007fbe0ff */
[----:B------:R-:W-:Y:S01]  /*8740*/  IMAD.MOV.U32 R4, RZ, RZ, -0x1 ;  /* 0xffffffffff047424 */ /* 0x000fe200078e00ff */
[----:B------:R-:W-:Y:S02]  /*8750*/  SHF.R.U32.HI R11, RZ, 0x1, R5 ;  /* 0x00000001ff0b7819 */ /* 0x000fe40000011605 */
[----:B------:R-:W-:Y:S01]  /*8760*/  SEL R5, RZ, 0x1, !P1 ;  /* 0x00000001ff057807 */ /* 0x000fe20004800000 */
[----:B------:R-:W-:Y:S01]  /*8770*/  IMAD.X R3, R3, 0x1, R0, P5 ;  /* 0x0000000103037824 */ /* 0x000fe200028e0600 */
[----:B------:R-:W-:Y:S01]  /*8780*/  ISETP.GE.U32.AND P1, PT, R2, UR4, PT ;  /* 0x0000000402007c0c */ /* 0x000fe2000bf26070 */
[----:B------:R-:W-:Y:S01]  /*8790*/  IMAD R15, R11, -0x9, R6 ;  /* 0xfffffff70b0f7824 */ /* 0x000fe200078e0206 */
[----:B------:R-:W-:Y:S01]  /*87a0*/  LOP3.LUT R12, R12, R5, RZ, 0x3c, !PT ;  /* 0x000000050c0c7212 */ /* 0x000fe200078e3cff */
[----:B------:R-:W-:Y:S01]  /*87b0*/  IMAD.MOV.U32 R6, RZ, RZ, -0x1 ;  /* 0xffffffffff067424 */ /* 0x000fe200078e00ff */
[----:B------:R-:W-:Y:S01]  /*87c0*/  ISETP.GE.U32.AND.EX P1, PT, R3, UR5, PT, P1 ;  /* 0x0000000503007c0c */ /* 0x000fe2000bf26110 */
[----:B------:R-:W-:Y:S01]  /*87d0*/  IMAD.MOV.U32 R5, RZ, RZ, -0x1 ;  /* 0xffffffffff057424 */ /* 0x000fe200078e00ff */
[----:B------:R-:W-:-:S02]  /*87e0*/  @P4 LOP3.LUT R12, R12, 0x1, R11, 0x78, !PT ;  /* 0x000000010c0c4812 */ /* 0x000fc400078e780b */
[----:B0-----:R-:W-:-:S09]  /*87f0*/  PRMT R10, RZ, 0x7610, R10 ;  /* 0x00007610ff0a7816 */ /* 0x001fd2000000000a */
[----:B------:R-:W-:Y:S05]  /*8800*/  @P1 BRA `(.L_x_180) ;  /* 0x00000004004c1947 */ /* 0x000fea0003800000 */
[----:B------:R-:W0:Y:S01]  /*8810*/  S2R R17, SR_CTAID.X ;  /* 0x0000000000117919 */ /* 0x000e220000002500 */
[----:B------:R-:W-:Y:S01]  /*8820*/  ULDC.64 UR4, c[0x0][0x628] ;  /* 0x00018a0000047ab9 */ /* 0x000fe20000000a00 */
[----:B------:R-:W1:Y:S01]  /*8830*/  LDC R18, c[0x0][0x144] ;  /* 0x00005100ff127b82 */ /* 0x000e620000000800 */
[----:B------:R-:W-:Y:S01]  /*8840*/  ISETP.NE.U32.AND P1, PT, RZ, UR4, PT ;  /* 0x00000004ff007c0c */ /* 0x000fe2000bf25070 */
[----:B------:R-:W2:Y:S01]  /*8850*/  S2R R6, SR_CTAID.Y ;  /* 0x0000000000067919 */ /* 0x000ea20000002600 */
[----:B------:R-:W-:Y:S01]  /*8860*/  ULDC UR6, c[0x0][0x150] ;  /* 0x0000540000067ab9 */ /* 0x000fe20000000800 */
[----:B------:R-:W-:Y:S01]  /*8870*/  ULDC UR7, c[0x0][0x630] ;  /* 0x00018c0000077ab9 */ /* 0x000fe20000000800 */
[----:B------:R-:W-:Y:S01]  /*8880*/  ISETP.NE.AND.EX P1, PT, RZ, UR5, PT, P1 ;  /* 0x00000005ff007c0c */ /* 0x000fe2000bf25310 */
[----:B------:R-:W-:Y:S01]  /*8890*/  IMAD.MOV.U32 R4, RZ, RZ, R2 ;  /* 0x000000ffff047224 */ /* 0x000fe200078e0002 */
[----:B0-----:R-:W-:-:S05]  /*88a0*/  I2FP.F32.U32 R5, R17 ;  /* 0x0000001100057245 */ /* 0x001fca0000201000 */
[----:B------:R-:W-:Y:S01]  /*88b0*/  FMUL R20, R5, UR6 ;  /* 0x0000000605147c20 */ /* 0x000fe20008400000 */
[----:B------:R-:W-:-:S05]  /*88c0*/  IMAD.MOV.U32 R5, RZ, RZ, R3 ;  /* 0x000000ffff057224 */ /* 0x000fca00078e0003 */
[----:B--2---:R-:W-:Y:S05]  /*88d0*/  @!P1 BRA `(.L_x_181) ;  /* 0x0000000000289947 */ /* 0x004fea0003800000 */
[----:B------:R-:W-:Y:S02]  /*88e0*/  ULDC UR6, c[0x0][0x634] ;  /* 0x00018d0000067ab9 */ /* 0x000fe40000000800 */
[----:B------:R-:W-:-:S05]  /*88f0*/  IADD3 R5, P1, R2, UR6, RZ ;  /* 0x0000000602057c10 */ /* 0x000fca000ff3e0ff */
[----:B------:R-:W-:-:S04]  /*8900*/  IMAD.X R19, RZ, RZ, R3, P1 ;  /* 0x000000ffff137224 */ /* 0x000fc800008e0603 */
[----:B------:R-:W-:-:S04]  /*8910*/  IMAD.WIDE.U32 R10, R19, UR4, RZ ;  /* 0x00000004130a7c25 */ /* 0x000fc8000f8e00ff */
[----:B------:R-:W-:-:S04]  /*8920*/  IMAD.WIDE.U32 R10, P1, R5, UR5, R10 ;  /* 0x00000005050a7c25 */ /* 0x000fc8000f82000a */
[----:B------:R-:W-:-:S04]  /*8930*/  IMAD.WIDE.U32 R4, R5, UR4, RZ ;  /* 0x0000000405047c25 */ /* 0x000fc8000f8e00ff */
[----:B------:R-:W-:Y:S01]  /*8940*/  IMAD.MOV.U32 R4, RZ, RZ, R11 ;  /* 0x000000ffff047224 */ /* 0x000fe200078e000b */
[----:B------:R-:W-:Y:S01]  /*8950*/  IADD3 RZ, P4, R5, R10, RZ ;  /* 0x0000000a05ff7210 */ /* 0x000fe20007f9e0ff */
[----:B------:R-:W-:-:S04]  /*8960*/  IMAD.X R5, RZ, RZ, RZ, P1 ;  /* 0x000000ffff057224 */ /* 0x000fc800008e06ff */
[----:B------:R-:W-:-:S08]  /*8970*/  IMAD.WIDE.U32.X R4, R19, UR5, R4, P4 ;  /* 0x0000000513047c25 */ /* 0x000fd0000a0e0404 */
.L_x_181:
[--C-:B------:R-:W-:Y:S01]  /*8980*/  SHF.R.U64 R16, R4, UR7, R5.reuse ;  /* 0x0000000704107c19 */ /* 0x100fe20008001205 */
[----:B------:R-:W0:Y:S01]  /*8990*/  F2I.U32.TRUNC.NTZ R20, R20 ;  /* 0x0000001400147305 */ /* 0x000e22000020f000 */
[----:B------:R-:W-:Y:S01]  /*89a0*/  SHF.R.U32.HI R4, RZ, UR7, R5 ;  /* 0x00000007ff047c19 */ /* 0x000fe20008011605 */
[----:B------:R-:W-:Y:S01]  /*89b0*/  ULDC.64 UR4, c[0x0][0x620] ;  /* 0x0001880000047ab9 */ /* 0x000fe20000000a00 */
[----:B------:R-:W-:Y:S01]  /*89c0*/  IADD3 R11, P1, RZ, -R16, RZ ;  /* 0x80000010ff0b7210 */ /* 0x000fe20007f3e0ff */
[----:B------:R-:W-:Y:S01]  /*89d0*/  ULDC.64 UR6, c[0x0][0x640] ;  /* 0x0001900000067ab9 */ /* 0x000fe20000000a00 */
[----:B------:R-:W2:Y:S03]  /*89e0*/  LDC R21, c[0x0][0x148] ;  /* 0x00005200ff157b82 */ /* 0x000ea60000000800 */
[----:B------:R-:W-:Y:S01]  /*89f0*/  IMAD.X R4, RZ, RZ, ~R4, P1 ;  /* 0x000000ffff047224 */ /* 0x000fe200008e0e04 */
[----:B------:R-:W-:-:S03]  /*8a00*/  ISETP.NE.U32.AND P1, PT, RZ, UR6, PT ;  /* 0x00000006ff007c0c */ /* 0x000fc6000bf25070 */
[----:B------:R-:W-:Y:S01]  /*8a10*/  IMAD R10, R4, UR4, RZ ;  /* 0x00000004040a7c24 */ /* 0x000fe2000f8e02ff */
[----:B------:R-:W-:Y:S01]  /*8a20*/  ISETP.NE.AND.EX P1, PT, RZ, UR7, PT, P1 ;  /* 0x00000007ff007c0c */ /* 0x000fe2000bf25310 */
[----:B------:R-:W-:Y:S01]  /*8a30*/  IMAD.WIDE.U32 R4, R11, UR4, R2 ;  /* 0x000000040b047c25 */ /* 0x000fe2000f8e0002 */
[----:B------:R-:W-:-:S03]  /*8a40*/  ULDC UR4, c[0x0][0x618] ;  /* 0x0001860000047ab9 */ /* 0x000fc60000000800 */
[----:B------:R-:W-:Y:S01]  /*8a50*/  IMAD R11, R11, UR5, R10 ;  /* 0x000000050b0b7c24 */ /* 0x000fe2000f8e020a */
[----:B------:R-:W-:Y:S01]  /*8a60*/  ULDC UR5, c[0x0][0x154] ;  /* 0x0000550000057ab9 */ /* 0x000fe20000000800 */
[----:B0-----:R-:W-:Y:S02]  /*8a70*/  IMAD.MOV R10, RZ, RZ, -R20 ;  /* 0x000000ffff0a7224 */ /* 0x001fe400078e0a14 */
[----:B------:R-:W-:Y:S02]  /*8a80*/  IMAD.IADD R5, R5, 0x1, R11 ;  /* 0x0000000105057824 */ /* 0x000fe400078e020b */
[----:B-1----:R-:W-:Y:S01]  /*8a90*/  IMAD R17, R18, R10, R17 ;  /* 0x0000000a12117224 */ /* 0x002fe200078e0211 */
[----:B------:R-:W-:Y:S02]  /*8aa0*/  I2FP.F32.U32 R10, R6 ;  /* 0x00000006000a7245 */ /* 0x000fe40000201000 */
[--C-:B------:R-:W-:Y:S02]  /*8ab0*/  SHF.R.U64 R18, R4, UR4, R5.reuse ;  /* 0x0000000404127c19 */ /* 0x100fe40008001205 */
[----:B------:R-:W-:Y:S01]  /*8ac0*/  SHF.R.U32.HI R5, RZ, UR4, R5 ;  /* 0x00000004ff057c19 */ /* 0x000fe20008011605 */
[----:B------:R-:W-:Y:S01]  /*8ad0*/  FMUL R10, R10, UR5 ;  /* 0x000000050a0a7c20 */ /* 0x000fe20008400000 */
[----:B------:R-:W-:-:S02]  /*8ae0*/  ULDC UR4, c[0x0][0x608] ;  /* 0x0001820000047ab9 */ /* 0x000fc40000000800 */
[--C-:B------:R-:W-:Y:S01]  /*8af0*/  SHF.R.U64 R20, R18, UR4, R5.reuse ;  /* 0x0000000412147c19 */ /* 0x100fe20008001205 */
[----:B------:R0:W1:Y:S01]  /*8b00*/  F2I.U32.TRUNC.NTZ R22, R10 ;  /* 0x0000000a00167305 */ /* 0x000062000020f000 */
[----:B------:R-:W-:Y:S01]  /*8b10*/  SHF.R.U32.HI R5, RZ, UR4, R5 ;  /* 0x00000004ff057c19 */ /* 0x000fe20008011605 */
[----:B------:R-:W-:-:S03]  /*8b20*/  ULDC UR4, c[0x0][0x658] ;  /* 0x0001960000047ab9 */ /* 0x000fc60000000800 */
[--C-:B------:R-:W-:Y:S02]  /*8b30*/  SHF.R.U64 R19, R20, UR4, R5.reuse ;  /* 0x0000000414137c19 */ /* 0x100fe40008001205 */
[----:B------:R-:W-:-:S03]  /*8b40*/  SHF.R.U32.HI R23, RZ, UR4, R5 ;  /* 0x00000004ff177c19 */ /* 0x000fc60008011605 */
[----:B------:R-:W-:Y:S02]  /*8b50*/  IMAD.MOV.U32 R4, RZ, RZ, R19 ;  /* 0x000000ffff047224 */ /* 0x000fe400078e0013 */
[----:B------:R-:W-:Y:S01]  /*8b60*/  IMAD.MOV.U32 R5, RZ, RZ, R23 ;  /* 0x000000ffff057224 */ /* 0x000fe200078e0017 */
[----:B0-----:R-:W-:Y:S06]  /*8b70*/  @!P1 BRA `(.L_x_182) ;  /* 0x0000000000289947 */ /* 0x001fec0003800000 */
        /* <DEDUP_REMOVED lines=10> */
.L_x_182:
[----:B------:R-:W-:Y:S01]  /*8c20*/  ULDC UR4, c[0x0][0x648] ;  /* 0x0001920000047ab9 */ /* 0x000fe20000000800 */
[----:B-1----:R-:W-:Y:S01]  /*8c30*/  IMAD.MOV R22, RZ, RZ, -R22 ;  /* 0x000000ffff167224 */ /* 0x002fe200078e0a16 */
[----:B------:R-:W-:Y:S01]  /*8c40*/  SHF.R.U64 R5, R4, UR4, R5 ;  /* 0x0000000404057c19 */ /* 0x000fe20008001205 */
[----:B------:R-:W-:Y:S01]  /*8c50*/  ULDC UR4, c[0x0][0x638] ;  /* 0x00018e0000047ab9 */ /* 0x000fe20000000800 */
[----:B------:R-:W-:Y:S01]  /*8c60*/  LOP3.LUT R4, R20, UR17, RZ, 0xc0, !PT ;  /* 0x0000001114047c12 */ /* 0x000fe2000f8ec0ff */
[----:B--2---:R-:W-:Y:S01]  /*8c70*/  @P2 IMAD R17, R21, R22, R6 ;  /* 0x0000001615112224 */ /* 0x004fe200078e0206 */
[----:B------:R-:W-:Y:S01]  /*8c80*/  LOP3.LUT R18, R18, UR16, RZ, 0xc0, !PT ;  /* 0x0000001012127c12 */ /* 0x000fe2000f8ec0ff */
[----:B------:R-:W-:Y:S01]  /*8c90*/  IMAD.MOV R6, RZ, RZ, -R5 ;  /* 0x000000ffff067224 */ /* 0x000fe200078e0a05 */
[----:B------:R-:W-:Y:S01]  /*8ca0*/  ULDC UR5, c[0x0][0x610] ;  /* 0x0001840000057ab9 */ /* 0x000fe20000000800 */
[----:B------:R-:W-:Y:S02]  /*8cb0*/  IMAD R4, R5, UR18, R4 ;  /* 0x0000001205047c24 */ /* 0x000fe4000f8e0204 */
[----:B------:R-:W-:Y:S01]  /*8cc0*/  IMAD R19, R6, UR4, R19 ;  /* 0x0000000406137c24 */ /* 0x000fe2000f8e0213 */
[----:B------:R-:W-:Y:S01]  /*8cd0*/  ULDC UR4, c[0x0][0x600] ;  /* 0x0001800000047ab9 */ /* 0x000fe20000000800 */
[----:B------:R-:W-:-:S02]  /*8ce0*/  IMAD R17, R4, UR5, R17 ;  /* 0x0000000504117c24 */ /* 0x000fc4000f8e0211 */
[----:B------:R-:W-:Y:S02]  /*8cf0*/  IMAD R6, R19, UR4, R18 ;  /* 0x0000000413067c24 */ /* 0x000fe4000f8e0212 */
[----:B------:R-:W-:Y:S02]  /*8d00*/  IMAD.MOV.U32 R10, RZ, RZ, 0x1 ;  /* 0x00000001ff0a7424 */ /* 0x000fe400078e00ff */
[----:B------:R-:W-:Y:S01]  /*8d10*/  IMAD.MOV.U32 R4, RZ, RZ, R16 ;  /* 0x000000ffff047224 */ /* 0x000fe200078e0010 */
[----:B------:R-:W-:Y:S02]  /*8d20*/  SEL R5, R6, R17, !P2 ;  /* 0x0000001106057207 */ /* 0x000fe40005000000 */
[----:B------:R-:W-:-:S07]  /*8d30*/  SEL R6, R17, R6, !P2 ;  /* 0x0000000611067207 */ /* 0x000fce0005000000 */
.L_x_180:
[----:B------:R-:W-:Y:S05]  /*8d40*/  BSYNC B1 ;  /* 0x0000000000017941 */ /* 0x000fea0003800000 */
.L_x_179:
[----:B------:R-:W-:-:S13]  /*8d50*/  LOP3.LUT P1, RZ, R10, 0xff, RZ, 0xc0, !PT ;  /* 0x000000ff0aff7812 */ /* 0x000fda000782c0ff */
[----:B------:R-:W-:Y:S05]  /*8d60*/  @P1 BRA `(.L_x_183) ;  /* 0xfffffff400441947 */ /* 0x000fea000383ffff */
[----:B------:R-:W-:Y:S05]  /*8d70*/  BSYNC B0 ;  /* 0x0000000000007941 */ /* 0x000fea0003800000 */
.L_x_171:
[----:B------:R-:W-:-:S03]  /*8d80*/  UMOV UR4, 0xffffffff ;  /* 0xffffffff00047882 */ /* 0x000fc60000000000 */
[----:B------:R-:W-:Y:S05]  /*8d90*/  BRA.DIV UR4, `(.L_x_184) ;  /* 0x0000000a04007947 */ /* 0x000fea000b800000 */
[----:B------:R-:W-:-:S13]  /*8da0*/  ELECT P0, URZ, PT ;  /* 0x00000000003f782f */ /* 0x000fda0003800000 */
.L_x_205:
[----:B------:R-:W-:Y:S04]  /*8db0*/  BSSY B0, `(.L_x_185) ;  /* 0x0000058000007945 */ /* 0x000fe80003800000 */
[----:B------:R-:W-:Y:S05]  /*8dc0*/  @!P0 BRA `(.L_x_186) ;  /* 0x0000000400588947 */ /* 0x000fea0003800000 */
[----:B------:R-:W-:-:S04]  /*8dd0*/  LOP3.LUT R7, R7, 0x2, RZ, 0xfc, !PT ;  /* 0x0000000207077812 */ /* 0x000fc800078efcff */
[----:B------:R-:W-:-:S13]  /*8de0*/  ISETP.NE.AND P0, PT, R7, 0x3, PT ;  /* 0x000000030700780c */ /* 0x000fda0003f05270 */
[----:B------:R-:W-:Y:S05]  /*8df0*/  @!P0 BRA `(.L_x_187) ;  /* 0x0000000000048947 */ /* 0x000fea0003800000 */
[----:B------:R-:W-:Y:S01]  /*8e00*/  BPT.TRAP 0x1 ;  /* 0x000000040000795c */ /* 0x000fe20000300000 */
.L_x_187:
[----:B------:R-:W0:Y:S01]  /*8e10*/  S2R R3, SR_CgaCtaId ;  /* 0x0000000000037919 */ /* 0x000e220000008800 */
[----:B------:R-:W-:Y:S02]  /*8e20*/  MOV R0, 0x400 ;  /* 0x0000040000007802 */ /* 0x000fe40000000f00 */
[----:B------:R-:W-:Y:S02]  /*8e30*/  SHF.L.U32 R2, R12, 0x1f, RZ ;  /* 0x0000001f0c027819 */ /* 0x000fe400000006ff */
[----:B0-----:R-:W-:-:S05]  /*8e40*/  LEA R0, R3, R0, 0x18 ;  /* 0x0000000003007211 */ /* 0x001fca00078ec0ff */
[----:B------:R-:W-:-:S04]  /*8e50*/  VIADD R0, R0, 0x48 ;  /* 0x0000004800007836 */ /* 0x000fc80000000000 */
[C---:B------:R-:W-:Y:S02]  /*8e60*/  IMAD R5, R15.reuse, 0x8, R0 ;  /* 0x000000080f057824 */ /* 0x040fe400078e0200 */
[----:B------:R-:W-:Y:S02]  /*8e70*/  VIADD R15, R15, 0x1 ;  /* 0x000000010f0f7836 */ /* 0x000fe40000000000 */
[----:B------:R-:W0:Y:S03]  /*8e80*/  SYNCS.PHASECHK.TRANS64.TRYWAIT P0, [R5+URZ], R2 ;  /* 0x00000002050075a7 */ /* 0x000e26000800017f */
[----:B------:R-:W-:-:S04]  /*8e90*/  ISETP.NE.AND P1, PT, R15, 0x9, PT ;  /* 0x000000090f00780c */ /* 0x000fc80003f25270 */
[----:B------:R-:W-:Y:S02]  /*8ea0*/  SEL R3, RZ, 0x1, P1 ;  /* 0x00000001ff037807 */ /* 0x000fe40000800000 */
[----:B------:R-:W-:Y:S02]  /*8eb0*/  SEL R15, R15, RZ, P1 ;  /* 0x000000ff0f0f7207 */ /* 0x000fe40000800000 */
[----:B------:R-:W-:-:S03]  /*8ec0*/  LOP3.LUT R12, R12, R3, RZ, 0x3c, !PT ;  /* 0x000000030c0c7212 */ /* 0x000fc600078e3cff */
[----:B------:R-:W-:Y:S01]  /*8ed0*/  IMAD R7, R15, 0x8, R0 ;  /* 0x000000080f077824 */ /* 0x000fe200078e0200 */
[----:B------:R-:W-:Y:S01]  /*8ee0*/  SHF.L.U32 R4, R12, 0x1f, RZ ;  /* 0x0000001f0c047819 */ /* 0x000fe200000006ff */
[----:B0-----:R-:W-:Y:S06]  /*8ef0*/  @!P0 BRA `(.L_x_188) ;  /* 0x0000000400cc8947 */ /* 0x001fec0003800000 */
.L_x_206:
[----:B------:R-:W1:Y:S01]  /*8f00*/  SYNCS.PHASECHK.TRANS64.TRYWAIT P0, [R7+URZ], R4 ;  /* 0x00000004070075a7 */ /* 0x000e62000800017f */
[----:B0-----:R-:W-:-:S05]  /*8f10*/  VIADD R2, R15, 0x1 ;  /* 0x000000010f027836 */ /* 0x001fca0000000000 */
[----:B------:R-:W-:-:S04]  /*8f20*/  ISETP.NE.AND P1, PT, R2, 0x9, PT ;  /* 0x000000090200780c */ /* 0x000fc80003f25270 */
[----:B------:R-:W-:Y:S02]  /*8f30*/  SEL R3, RZ, 0x1, P1 ;  /* 0x00000001ff037807 */ /* 0x000fe40000800000 */
[----:B------:R-:W-:Y:S02]  /*8f40*/  SEL R9, R2, RZ, P1 ;  /* 0x000000ff02097207 */ /* 0x000fe40000800000 */
[----:B------:R-:W-:-:S03]  /*8f50*/  LOP3.LUT R12, R12, R3, RZ, 0x3c, !PT ;  /* 0x000000030c0c7212 */ /* 0x000fc600078e3cff */
[----:B------:R-:W-:Y:S01]  /*8f60*/  IMAD R6, R9, 0x8, R0 ;  /* 0x0000000809067824 */ /* 0x000fe200078e0200 */
[----:B------:R-:W-:Y:S01]  /*8f70*/  SHF.L.U32 R5, R12, 0x1f, RZ ;  /* 0x0000001f0c057819 */ /* 0x000fe200000006ff */
[----:B-1----:R-:W-:Y:S06]  /*8f80*/  @!P0 BRA `(.L_x_189) ;  /* 0x0000000400bc8947 */ /* 0x002fec0003800000 */
.L_x_207:
[----:B------:R-:W1:Y:S01]  /*8f90*/  SYNCS.PHASECHK.TRANS64.TRYWAIT P0, [R6+URZ], R5 ;  /* 0x00000005060075a7 */ /* 0x000e62000800017f */
[----:B------:R-:W-:-:S05]  /*8fa0*/  VIADD R2, R9, 0x1 ;  /* 0x0000000109027836 */ /* 0x000fca0000000000 */
[----:B------:R-:W-:-:S04]  /*8fb0*/  ISETP.NE.AND P1, PT, R2, 0x9, PT ;  /* 0x000000090200780c */ /* 0x000fc80003f25270 */
[----:B------:R-:W-:Y:S02]  /*8fc0*/  SEL R3, RZ, 0x1, P1 ;  /* 0x00000001ff037807 */ /* 0x000fe40000800000 */
[----:B0-----:R-:W-:Y:S02]  /*8fd0*/  SEL R7, R2, RZ, P1 ;  /* 0x000000ff02077207 */ /* 0x001fe40000800000 */
[----:B------:R-:W-:-:S03]  /*8fe0*/  LOP3.LUT R12, R12, R3, RZ, 0x3c, !PT ;  /* 0x000000030c0c7212 */ /* 0x000fc600078e3cff */
[----:B------:R-:W-:Y:S01]  /*8ff0*/  IMAD R9, R7, 0x8, R0 ;  /* 0x0000000807097824 */ /* 0x000fe200078e0200 */
[----:B------:R-:W-:Y:S01]  /*9000*/  SHF.L.U32 R4, R12, 0x1f, RZ ;  /* 0x0000001f0c047819 */ /* 0x000fe200000006ff */
[----:B-1----:R-:W-:Y:S06]  /*9010*/  @!P0 BRA `(.L_x_190) ;  /* 0x0000000400ac8947 */ /* 0x002fec0003800000 */
.L_x_208:
[----:B------:R-:W1:Y:S01]  /*9020*/  SYNCS.PHASECHK.TRANS64.TRYWAIT P0, [R9+URZ], R4 ;  /* 0x00000004090075a7 */ /* 0x000e62000800017f */
[----:B------:R-:W-:-:S05]  /*9030*/  VIADD R2, R7, 0x1 ;  /* 0x0000000107027836 */ /* 0x000fca0000000000 */
[----:B------:R-:W-:-:S04]  /*9040*/  ISETP.NE.AND P1, PT, R2, 0x9, PT ;  /* 0x000000090200780c */ /* 0x000fc80003f25270 */
[----:B------:R-:W-:Y:S02]  /*9050*/  SEL R3, RZ, 0x1, P1 ;  /* 0x00000001ff037807 */ /* 0x000fe40000800000 */
[----:B------:R-:W-:Y:S02]  /*9060*/  SEL R7, R2, RZ, P1 ;  /* 0x000000ff02077207 */ /* 0x000fe40000800000 */
[----:B------:R-:W-:-:S03]  /*9070*/  LOP3.LUT R12, R12, R3, RZ, 0x3c, !PT ;  /* 0x000000030c0c7212 */ /* 0x000fc600078e3cff */
[----:B0-----:R-:W-:Y:S01]  /*9080*/  IMAD R6, R7, 0x8, R0 ;  /* 0x0000000807067824 */ /* 0x001fe200078e0200 */
[----:B------:R-:W-:Y:S01]  /*9090*/  SHF.L.U32 R5, R12, 0x1f, RZ ;  /* 0x0000001f0c057819 */ /* 0x000fe200000006ff */
[----:B-1----:R-:W-:Y:S06]  /*90a0*/  @!P0 BRA `(.L_x_191) ;  /* 0x00000004009c8947 */ /* 0x002fec0003800000 */
.L_x_209:
        /* <DEDUP_REMOVED lines=9> */
.L_x_210:
[----:B------:R-:W1:Y:S01]  /*9140*/  SYNCS.PHASECHK.TRANS64.TRYWAIT P0, [R9+URZ], R4 ;  /* 0x00000004090075a7 */ /* 0x000e62000800017f */
[----:B------:R-:W-:-:S05]  /*9150*/  VIADD R2, R7, 0x1 ;  /* 0x0000000107027836 */ /* 0x000fca0000000000 */
[----:B------:R-:W-:-:S04]  /*9160*/  ISETP.NE.AND P1, PT, R2, 0x9, PT ;  /* 0x000000090200780c */ /* 0x000fc80003f25270 */
[----:B------:R-:W-:Y:S02]  /*9170*/  SEL R3, RZ, 0x1, P1 ;  /* 0x00000001ff037807 */ /* 0x000fe40000800000 */
[----:B------:R-:W-:Y:S02]  /*9180*/  SEL R7, R2, RZ, P1 ;  /* 0x000000ff02077207 */ /* 0x000fe40000800000 */
[----:B------:R-:W-:-:S03]  /*9190*/  LOP3.LUT R12, R12, R3, RZ, 0x3c, !PT ;  /* 0x000000030c0c7212 */ /* 0x000fc600078e3cff */
[----:B------:R-:W-:Y:S01]  /*91a0*/  IMAD R8, R7, 0x8, R0 ;  /* 0x0000000807087824 */ /* 0x000fe200078e0200 */
[----:B0-----:R-:W-:Y:S01]  /*91b0*/  SHF.L.U32 R5, R12, 0x1f, RZ ;  /* 0x0000001f0c057819 */ /* 0x001fe200000006ff */
[----:B-1----:R-:W-:Y:S06]  /*91c0*/  @!P0 BRA `(.L_x_193) ;  /* 0x00000004007c8947 */ /* 0x002fec0003800000 */
.L_x_211:
[----:B------:R-:W1:Y:S01]  /*91d0*/  SYNCS.PHASECHK.TRANS64.TRYWAIT P0, [R8+URZ], R5 ;  /* 0x00000005080075a7 */ /* 0x000e62000800017f */
[----:B------:R-:W-:-:S05]  /*91e0*/  VIADD R2, R7, 0x1 ;  /* 0x0000000107027836 */ /* 0x000fca0000000000 */
[----:B------:R-:W-:-:S04]  /*91f0*/  ISETP.NE.AND P1, PT, R2, 0x9, PT ;  /* 0x000000090200780c */ /* 0x000fc80003f25270 */
[----:B------:R-:W-:Y:S02]  /*9200*/  SEL R3, RZ, 0x1, P1 ;  /* 0x00000001ff037807 */ /* 0x000fe40000800000 */
[----:B------:R-:W-:Y:S02]  /*9210*/  SEL R7, R2, RZ, P1 ;  /* 0x000000ff02077207 */ /* 0x000fe40000800000 */
[----:B0-----:R-:W-:-:S03]  /*9220*/  LOP3.LUT R9, R12, R3, RZ, 0x3c, !PT ;  /* 0x000000030c097212 */ /* 0x001fc600078e3cff */
[----:B------:R-:W-:Y:S01]  /*9230*/  IMAD R11, R7, 0x8, R0 ;  /* 0x00000008070b7824 */ /* 0x000fe200078e0200 */
[----:B------:R-:W-:Y:S01]  /*9240*/  SHF.L.U32 R6, R9, 0x1f, RZ ;  /* 0x0000001f09067819 */ /* 0x000fe200000006ff */
[----:B-1----:R-:W-:Y:S06]  /*9250*/  @!P0 BRA `(.L_x_194) ;  /* 0x00000004006c8947 */ /* 0x002fec0003800000 */
.L_x_212:
[----:B------:R-:W1:Y:S01]  /*9260*/  SYNCS.PHASECHK.TRANS64.TRYWAIT P0, [R11+URZ], R6 ;  /* 0x000000060b0075a7 */ /* 0x000e62000800017f */
[----:B------:R-:W-:-:S05]  /*9270*/  VIADD R2, R7, 0x1 ;  /* 0x0000000107027836 */ /* 0x000fca0000000000 */
[----:B------:R-:W-:-:S04]  /*9280*/  ISETP.NE.AND P1, PT, R2, 0x9, PT ;  /* 0x000000090200780c */ /* 0x000fc80003f25270 */
[----:B------:R-:W-:Y:S02]  /*9290*/  SEL R4, RZ, 0x1, P1 ;  /* 0x00000001ff047807 */ /* 0x000fe40000800000 */
[----:B------:R-:W-:Y:S02]  /*92a0*/  SEL R3, R2, RZ, P1 ;  /* 0x000000ff02037207 */ /* 0x000fe40000800000 */
[----:B------:R-:W-:Y:S01]  /*92b0*/  LOP3.LUT R4, R9, R4, RZ, 0x3c, !PT ;  /* 0x0000000409047212 */ /* 0x000fe200078e3cff */
[----:B-1----:R-:W-:Y:S06]  /*92c0*/  @!P0 BRA `(.L_x_195) ;  /* 0x0000000400648947 */ /* 0x002fec0003800000 */
.L_x_213:
[----:B------:R-:W-:Y:S01]  /*92d0*/  IMAD R3, R3, 0x8, R0 ;  /* 0x0000000803037824 */ /* 0x000fe200078e0200 */
[----:B------:R-:W-:-:S07]  /*92e0*/  SHF.L.U32 R0, R4, 0x1f, RZ ;  /* 0x0000001f04007819 */ /* 0x000fce00000006ff */
.L_x_196:
[----:B--2---:R2:W3:Y:S02]  /*92f0*/  SYNCS.PHASECHK.TRANS64.TRYWAIT P0, [R3+URZ], R0 ;  /* 0x00000000030075a7 */ /* 0x0044e4000800017f */
[----:B---3--:R-:W-:Y:S05]  /*9300*/  @!P0 NANOSLEEP.SYNCS 0x989680 ;  /* 0x009896800000895d */ /* 0x008fea0003900000 */
[----:B------:R-:W3:Y:S02]  /*9310*/  @!P0 SYNCS.PHASECHK.TRANS64 P0, [R3+URZ], R0 ;  /* 0x00000000030085a7 */ /* 0x000ee4000800007f */
[----:B---3--:R-:W-:Y:S05]  /*9320*/  @!P0 BRA `(.L_x_196) ;  /* 0xfffffffc00f08947 */ /* 0x008fea000383ffff */
.L_x_186:
[----:B------:R-:W-:Y:S05]  /*9330*/  BSYNC B0 ;  /* 0x0000000000007941 */ /* 0x000fea0003800000 */
.L_x_185:
[----:B------:R-:W-:Y:S05]  /*9340*/  EXIT ;  /* 0x000000000000794d */ /* 0x000fea0003800000 */
.L_x_16:
[----:B0-----:R-:W-:-:S04]  /*9350*/  IMAD.U32 R17, RZ, RZ, UR11 ;  /* 0x0000000bff117e24 */ /* 0x001fc8000f8e00ff */
[----:B------:R0:W1:Y:S03]  /*9360*/  SYNCS.PHASECHK.TRANS64.TRYWAIT P0, [R17+URZ+-0x8], R16 ;  /* 0xfffff810110075a7 */ /* 0x000066000800017f */
[----:B-1----:R-:W-:Y:S05]  /*9370*/  @!P0 NANOSLEEP.SYNCS 0x989680 ;  /* 0x009896800000895d */ /* 0x002fea0003900000 */
[----:B------:R-:W1:Y:S02]  /*9380*/  @!P0 SYNCS.PHASECHK.TRANS64 P0, [R17+URZ+-0x8], R16 ;  /* 0xfffff810110085a7 */ /* 0x000e64000800007f */
[----:B-1----:R-:W-:Y:S05]  /*9390*/  @!P0 BRA `(.L_x_16) ;  /* 0xfffffffc00ec8947 */ /* 0x002fea000383ffff */
[----:B------:R-:W-:Y:S05]  /*93a0*/  BRA `(.L_x_197) ;  /* 0xffffff80005c7947 */ /* 0x000fea000383ffff */
.L_x_21:
[----:B-1----:R-:W-:-:S04]  /*93b0*/  IMAD.U32 R17, RZ, RZ, UR6 ;  /* 0x00000006ff117e24 */ /* 0x002fc8000f8e00ff */
[----:B------:R1:W2:Y:S03]  /*93c0*/  SYNCS.PHASECHK.TRANS64.TRYWAIT P0, [R17+URZ], R16 ;  /* 0x00000010110075a7 */ /* 0x0002a6000800017f */
[----:B--2---:R-:W-:Y:S05]  /*93d0*/  @!P0 NANOSLEEP.SYNCS 0x989680 ;  /* 0x009896800000895d */ /* 0x004fea0003900000 */
[----:B------:R-:W2:Y:S02]  /*93e0*/  @!P0 SYNCS.PHASECHK.TRANS64 P0, [R17+URZ], R16 ;  /* 0x00000010110085a7 */ /* 0x000ea4000800007f */
[----:B--2---:R-:W-:Y:S05]  /*93f0*/  @!P0 BRA `(.L_x_21) ;  /* 0xfffffffc00ec8947 */ /* 0x004fea000383ffff */
[----:B------:R-:W-:Y:S05]  /*9400*/  BRA `(.L_x_20) ;  /* 0xffffff8400887947 */ /* 0x000fea000383ffff */
.L_x_27:
[----:B-1----:R-:W-:-:S04]  /*9410*/  IMAD.U32 R18, RZ, RZ, UR16 ;  /* 0x00000010ff127e24 */ /* 0x002fc8000f8e00ff */
[----:B------:R1:W2:Y:S03]  /*9420*/  SYNCS.PHASECHK.TRANS64.TRYWAIT P0, [R18+URZ], R17 ;  /* 0x00000011120075a7 */ /* 0x0002a6000800017f */
[----:B--2---:R-:W-:Y:S05]  /*9430*/  @!P0 NANOSLEEP.SYNCS 0x989680 ;  /* 0x009896800000895d */ /* 0x004fea0003900000 */
[----:B------:R-:W2:Y:S02]  /*9440*/  @!P0 SYNCS.PHASECHK.TRANS64 P0, [R18+URZ], R17 ;  /* 0x00000011120085a7 */ /* 0x000ea4000800007f */
[----:B--2---:R-:W-:Y:S05]  /*9450*/  @!P0 BRA `(.L_x_27) ;  /* 0xfffffffc00ec8947 */ /* 0x004fea000383ffff */
[----:B------:R-:W-:Y:S05]  /*9460*/  BRA `(.L_x_26) ;  /* 0xffffff8c00f07947 */ /* 0x000fea000383ffff */
.L_x_35:
[----:B0-----:R-:W-:-:S04]  /*9470*/  IMAD.U32 R17, RZ, RZ, UR11 ;  /* 0x0000000bff117e24 */ /* 0x001fc8000f8e00ff */
[----:B------:R0:W1:Y:S03]  /*9480*/  SYNCS.PHASECHK.TRANS64.TRYWAIT P0, [R17+URZ+0x8], R16 ;  /* 0x00000810110075a7 */ /* 0x000066000800017f */
[----:B-1----:R-:W-:Y:S05]  /*9490*/  @!P0 NANOSLEEP.SYNCS 0x989680 ;  /* 0x009896800000895d */ /* 0x002fea0003900000 */
[----:B------:R-:W1:Y:S02]  /*94a0*/  @!P0 SYNCS.PHASECHK.TRANS64 P0, [R17+URZ+0x8], R16 ;  /* 0x00000810110085a7 */ /* 0x000e64000800007f */
[----:B-1----:R-:W-:Y:S05]  /*94b0*/  @!P0 BRA `(.L_x_35) ;  /* 0xfffffffc00ec8947 */ /* 0x002fea000383ffff */
[----:B------:R-:W-:Y:S05]  /*94c0*/  BRA `(.L_x_198) ;  /* 0xffffff9c00787947 */ /* 0x000fea000383ffff */
.L_x_172:
[----:B------:R-:W-:Y:S01]  /*94d0*/  BSSY B1, `(.L_x_199) ;  /* 0x0000006000017945 */ /* 0x000fe20003800000 */
[----:B------:R-:W-:-:S07]  /*94e0*/  IMAD.MOV.U32 R10, RZ, RZ, -0x1 ;  /* 0xffffffffff0a7424 */ /* 0x000fce00078e00ff */
[----:B------:R-:W-:Y:S05]  /*94f0*/  WARPSYNC.COLLECTIVE R10, `(.L_x_200) ;  /* 0x000000000a0c7348 */ /* 0x000fea0003c00000 */
[----:B------:R-:W-:Y:S02]  /*9500*/  ELECT P1, UR62, PT ;  /* 0x00000000003e782f */ /* 0x000fe40003820000 */
[----:B------:R-:W-:Y:S01]  /*9510*/  MOV R10, UR62 ;  /* 0x0000003e000a7c02 */ /* 0x000fe20008000f00 */
[----:B------:R-:W-:Y:S10]  /*9520*/  ENDCOLLECTIVE ;  /* 0x000000000000791b */ /* 0x000ff40003800000 */
.L_x_200:
[----:B------:R-:W-:Y:S05]  /*9530*/  BSYNC B1 ;  /* 0x0000000000017941 */ /* 0x000fea0003800000 */
.L_x_199:
[----:B------:R-:W-:Y:S05]  /*9540*/  BRA `(.L_x_201) ;  /* 0xffffffec00587947 */ /* 0x000fea000383ffff */
.L_x_175:
[----:B-1----:R1:W2:Y:S02]  /*9550*/  SYNCS.PHASECHK.TRANS64.TRYWAIT P1, [R19+URZ+0x48], R10 ;  /* 0x0000480a130075a7 */ /* 0x0022a4000802017f */
[----:B--2---:R-:W-:Y:S05]  /*9560*/  @!P1 NANOSLEEP.SYNCS 0x989680 ;  /* 0x009896800000995d */ /* 0x004fea0003900000 */
[----:B------:R-:W2:Y:S02]  /*9570*/  @!P1 SYNCS.PHASECHK.TRANS64 P1, [R19+URZ+0x48], R10 ;  /* 0x0000480a130095a7 */ /* 0x000ea4000802007f */
[----:B--2---:R-:W-:Y:S05]  /*9580*/  @!P1 BRA `(.L_x_175) ;  /* 0xfffffffc00f09947 */ /* 0x004fea000383ffff */
[----:B------:R-:W-:Y:S05]  /*9590*/  BRA `(.L_x_202) ;  /* 0xffffffec008c7947 */ /* 0x000fea000383ffff */
.L_x_184:
[----:B------:R-:W-:Y:S01]  /*95a0*/  BSSY B0, `(.L_x_203) ;  /* 0x0000006000007945 */ /* 0x000fe20003800000 */
[----:B------:R-:W-:-:S07]  /*95b0*/  IMAD.MOV.U32 R10, RZ, RZ, -0x1 ;  /* 0xffffffffff0a7424 */ /* 0x000fce00078e00ff */
[----:B------:R-:W-:Y:S05]  /*95c0*/  WARPSYNC.COLLECTIVE R10, `(.L_x_204) ;  /* 0x000000000a0c7348 */ /* 0x000fea0003c00000 */
[----:B------:R-:W-:Y:S02]  /*95d0*/  ELECT P1, UR62, PT ;  /* 0x00000000003e782f */ /* 0x000fe40003820000 */
[----:B------:R-:W-:Y:S01]  /*95e0*/  MOV R10, UR62 ;  /* 0x0000003e000a7c02 */ /* 0x000fe20008000f00 */
[----:B------:R-:W-:Y:S10]  /*95f0*/  ENDCOLLECTIVE ;  /* 0x000000000000791b */ /* 0x000ff40003800000 */
.L_x_204:
[----:B------:R-:W-:Y:S05]  /*9600*/  BSYNC B0 ;  /* 0x0000000000007941 */ /* 0x000fea0003800000 */
.L_x_203:
[----:B------:R-:W-:Y:S01]  /*9610*/  PLOP3.LUT P0, PT, P1, PT, PT, 0x80, 0x0 ;  /* 0x000000000000781c */ /* 0x000fe20000f0f070 */
[----:B------:R-:W-:-:S12]  /*9620*/  BRA `(.L_x_205) ;  /* 0xfffffff400e07947 */ /* 0x000fd8000383ffff */
.L_x_188:
[----:B0-----:R0:W1:Y:S02]  /*9630*/  SYNCS.PHASECHK.TRANS64.TRYWAIT P0, [R5+URZ], R2 ;  /* 0x00000002050075a7 */ /* 0x001064000800017f */
[----:B-1----:R-:W-:Y:S05]  /*9640*/  @!P0 NANOSLEEP.SYNCS 0x989680 ;  /* 0x009896800000895d */ /* 0x002fea0003900000 */
[----:B------:R-:W1:Y:S02]  /*9650*/  @!P0 SYNCS.PHASECHK.TRANS64 P0, [R5+URZ], R2 ;  /* 0x00000002050085a7 */ /* 0x000e64000800007f */
[----:B-1----:R-:W-:Y:S05]  /*9660*/  @!P0 BRA `(.L_x_188) ;  /* 0xfffffffc00f08947 */ /* 0x002fea000383ffff */
[----:B------:R-:W-:Y:S05]  /*9670*/  BRA `(.L_x_206) ;  /* 0xfffffff800207947 */ /* 0x000fea000383ffff */
.L_x_189:
[----:B0-----:R0:W1:Y:S02]  /*9680*/  SYNCS.PHASECHK.TRANS64.TRYWAIT P0, [R7+URZ], R4 ;  /* 0x00000004070075a7 */ /* 0x001064000800017f */
[----:B-1----:R-:W-:Y:S05]  /*9690*/  @!P0 NANOSLEEP.SYNCS 0x989680 ;  /* 0x009896800000895d */ /* 0x002fea0003900000 */
[----:B------:R-:W1:Y:S02]  /*96a0*/  @!P0 SYNCS.PHASECHK.TRANS64 P0, [R7+URZ], R4 ;  /* 0x00000004070085a7 */ /* 0x000e64000800007f */
[----:B-1----:R-:W-:Y:S05]  /*96b0*/  @!P0 BRA `(.L_x_189) ;  /* 0xfffffffc00f08947 */ /* 0x002fea000383ffff */
[----:B------:R-:W-:Y:S05]  /*96c0*/  BRA `(.L_x_207) ;  /* 0xfffffff800307947 */ /* 0x000fea000383ffff */
.L_x_190:
[----:B0-----:R0:W1:Y:S02]  /*96d0*/  SYNCS.PHASECHK.TRANS64.TRYWAIT P0, [R6+URZ], R5 ;  /* 0x00000005060075a7 */ /* 0x001064000800017f */
[----:B-1----:R-:W-:Y:S05]  /*96e0*/  @!P0 NANOSLEEP.SYNCS 0x989680 ;  /* 0x009896800000895d */ /* 0x002fea0003900000 */
[----:B------:R-:W1:Y:S02]  /*96f0*/  @!P0 SYNCS.PHASECHK.TRANS64 P0, [R6+URZ], R5 ;  /* 0x00000005060085a7 */ /* 0x000e64000800007f */
[----:B-1----:R-:W-:Y:S05]  /*9700*/  @!P0 BRA `(.L_x_190) ;  /* 0xfffffffc00f08947 */ /* 0x002fea000383ffff */
[----:B------:R-:W-:Y:S05]  /*9710*/  BRA `(.L_x_208) ;  /* 0xfffffff800407947 */ /* 0x000fea000383ffff */
.L_x_191:
[----:B0-----:R0:W1:Y:S02]  /*9720*/  SYNCS.PHASECHK.TRANS64.TRYWAIT P0, [R9+URZ], R4 ;  /* 0x00000004090075a7 */ /* 0x001064000800017f */
[----:B-1----:R-:W-:Y:S05]  /*9730*/  @!P0 NANOSLEEP.SYNCS 0x989680 ;  /* 0x009896800000895d */ /* 0x002fea0003900000 */
[----:B------:R-:W1:Y:S02]  /*9740*/  @!P0 SYNCS.PHASECHK.TRANS64 P0, [R9+URZ], R4 ;  /* 0x00000004090085a7 */ /* 0x000e64000800007f */
[----:B-1----:R-:W-:Y:S05]  /*9750*/  @!P0 BRA `(.L_x_191) ;  /* 0xfffffffc00f08947 */ /* 0x002fea000383ffff */
[----:B------:R-:W-:Y:S05]  /*9760*/  BRA `(.L_x_209) ;  /* 0xfffffff800507947 */ /* 0x000fea000383ffff */
.L_x_192:
[----:B0-----:R0:W1:Y:S02]  /*9770*/  SYNCS.PHASECHK.TRANS64.TRYWAIT P0, [R6+URZ], R5 ;  /* 0x00000005060075a7 */ /* 0x001064000800017f */
[----:B-1----:R-:W-:Y:S05]  /*9780*/  @!P0 NANOSLEEP.SYNCS 0x989680 ;  /* 0x009896800000895d */ /* 0x002fea0003900000 */
[----:B------:R-:W1:Y:S02]  /*9790*/  @!P0 SYNCS.PHASECHK.TRANS64 P0, [R6+URZ], R5 ;  /* 0x00000005060085a7 */ /* 0x000e64000800007f */
[----:B-1----:R-:W-:Y:S05]  /*97a0*/  @!P0 BRA `(.L_x_192) ;  /* 0xfffffffc00f08947 */ /* 0x002fea000383ffff */
[----:B------:R-:W-:Y:S05]  /*97b0*/  BRA `(.L_x_210) ;  /* 0xfffffff800607947 */ /* 0x000fea000383ffff */
.L_x_193:
[----:B0-----:R0:W1:Y:S02]  /*97c0*/  SYNCS.PHASECHK.TRANS64.TRYWAIT P0, [R9+URZ], R4 ;  /* 0x00000004090075a7 */ /* 0x001064000800017f */
[----:B-1----:R-:W-:Y:S05]  /*97d0*/  @!P0 NANOSLEEP.SYNCS 0x989680 ;  /* 0x009896800000895d */ /* 0x002fea0003900000 */
[----:B------:R-:W1:Y:S02]  /*97e0*/  @!P0 SYNCS.PHASECHK.TRANS64 P0, [R9+URZ], R4 ;  /* 0x00000004090085a7 */ /* 0x000e64000800007f */
[----:B-1----:R-:W-:Y:S05]  /*97f0*/  @!P0 BRA `(.L_x_193) ;  /* 0xfffffffc00f08947 */ /* 0x002fea000383ffff */
[----:B------:R-:W-:Y:S05]  /*9800*/  BRA `(.L_x_211) ;  /* 0xfffffff800707947 */ /* 0x000fea000383ffff */
.L_x_194:
[----:B0-----:R0:W1:Y:S02]  /*9810*/  SYNCS.PHASECHK.TRANS64.TRYWAIT P0, [R8+URZ], R5 ;  /* 0x00000005080075a7 */ /* 0x001064000800017f */
[----:B-1----:R-:W-:Y:S05]  /*9820*/  @!P0 NANOSLEEP.SYNCS 0x989680 ;  /* 0x009896800000895d */ /* 0x002fea0003900000 */
[----:B------:R-:W1:Y:S02]  /*9830*/  @!P0 SYNCS.PHASECHK.TRANS64 P0, [R8+URZ], R5 ;  /* 0x00000005080085a7 */ /* 0x000e64000800007f */
[----:B-1----:R-:W-:Y:S05]  /*9840*/  @!P0 BRA `(.L_x_194) ;  /* 0xfffffffc00f08947 */ /* 0x002fea000383ffff */
[----:B------:R-:W-:Y:S05]  /*9850*/  BRA `(.L_x_212) ;  /* 0xfffffff800807947 */ /* 0x000fea000383ffff */
.L_x_195:
[----:B-1----:R1:W2:Y:S02]  /*9860*/  SYNCS.PHASECHK.TRANS64.TRYWAIT P0, [R11+URZ], R6 ;  /* 0x000000060b0075a7 */ /* 0x0022a4000800017f */
[----:B--2---:R-:W-:Y:S05]  /*9870*/  @!P0 NANOSLEEP.SYNCS 0x989680 ;  /* 0x009896800000895d */ /* 0x004fea0003900000 */
[----:B------:R-:W2:Y:S02]  /*9880*/  @!P0 SYNCS.PHASECHK.TRANS64 P0, [R11+URZ], R6 ;  /* 0x000000060b0085a7 */ /* 0x000ea4000800007f */
[----:B--2---:R-:W-:Y:S05]  /*9890*/  @!P0 BRA `(.L_x_195) ;  /* 0xfffffffc00f08947 */ /* 0x004fea000383ffff */
[----:B------:R-:W-:Y:S05]  /*98a0*/  BRA `(.L_x_213) ;  /* 0xfffffff800887947 */ /* 0x000fea000383ffff */
.L_x_214:
[----:B------:R-:W-:-:S00]  /*98b0*/  BRA `(.L_x_214) ;  /* 0xfffffffc00fc7947 */ /* 0x000fc0000383ffff */
[----:B------:R-:W-:-:S00]  /*98c0*/  NOP ;  /* 0x0000000000007918 */ /* 0x000fc00000000000 */
        /* <DEDUP_REMOVED lines=11> */
.L_x_215:


//--------------------- .nv.shared._ZN7cutlass13device_kernelINS_4gemm6kernel13GemmUniversalIN4cute5tupleIJiiiiEEENS1_10collective13CollectiveMmaINS1_37MainloopSm90TmaGmmaWarpSpecializedFP8ILi9ENS5_IJNS4_1CILi1EEESB_SB_EEENS1_32KernelTmaWarpSpecializedPingpongEEENS5_IJNSA_ILi64EEENSA_ILi128EEESG_EEENS_12float_e5m2_tENS5_IJlSB_lEEENS_12float_e4m3_tESJ_NS4_8TiledMMAINS4_8MMA_AtomIJNS4_4SM904GMMA31MMA_64x128x32_F32E5M2E4M3_SS_TNILNSO_7ScaleInE1ELSQ_1EEEEEENS4_6LayoutISC_NS5_IJNSA_ILi0EEESU_SU_EEEEENS5_IJNS4_10UnderscoreESX_SX_EEEEENS4_13SM90_TMA_LOADENS4_14ComposedLayoutINS4_7SwizzleILi3ELi4ELi3EEENS4_18smem_ptr_flag_bitsILi8EEENST_INS5_IJNSA_ILi8EEESG_EEENS5_IJSG_SB_EEEEEEEvNS4_8identityES10_S1A_vS1B_EENS_8epilogue10collective6detail29Sm90TmaWarpSpecializedAdapterINS1E_15DefaultEpilogueISI_SJ_SJ_NS1D_6thread17LinearCombinationISI_Li1EffLNS1I_9ScaleType4KindE0ELNS_15FloatRoundStyleE2ESI_EENS1_15EpilogueDefaultEEEEEvvEEEEvNT_6ParamsE --------------------------
	.section	.nv.shared._ZN7cutlass13device_kernelINS_4gemm6kernel13GemmUniversalIN4cute5tupleIJiiiiEEENS1_10collective13CollectiveMmaINS1_37MainloopSm90TmaGmmaWarpSpecializedFP8ILi9ENS5_IJNS4_1CILi1EEESB_SB_EEENS1_32KernelTmaWarpSpecializedPingpongEEENS5_IJNSA_ILi64EEENSA_ILi128EEESG_EEENS_12float_e5m2_tENS5_IJlSB_lEEENS_12float_e4m3_tESJ_NS4_8TiledMMAINS4_8MMA_AtomIJNS4_4SM904GMMA31MMA_64x128x32_F32E5M2E4M3_SS_TNILNSO_7ScaleInE1ELSQ_1EEEEEENS4_6LayoutISC_NS5_IJNSA_ILi0EEESU_SU_EEEEENS5_IJNS4_10UnderscoreESX_SX_EEEEENS4_13SM90_TMA_LOADENS4_14ComposedLayoutINS4_7SwizzleILi3ELi4ELi3EEENS4_18smem_ptr_flag_bitsILi8EEENST_INS5_IJNSA_ILi8EEESG_EEENS5_IJSG_SB_EEEEEEEvNS4_8identityES10_S1A_vS1B_EENS_8epilogue10collective6detail29Sm90TmaWarpSpecializedAdapterINS1E_15DefaultEpilogueISI_SJ_SJ_NS1D_6thread17LinearCombinationISI_Li1EffLNS1I_9ScaleType4KindE0ELNS_15FloatRoundStyleE2ESI_EENS1_15EpilogueDefaultEEEEEvvEEEEvNT_6ParamsE,"aw",@nobits
	.sectionflags	@""
	.align	16
	.zero		1024


//--------------------- .nv.shared.reserved.0     --------------------------
	.section	.nv.shared.reserved.0,"aw",@nobits
	.weak		__nv_reservedSMEM_offset_0_alias
	.size		__nv_reservedSMEM_offset_0_alias, 0, 0
	.other		__nv_reservedSMEM_offset_0_alias,@"STO_CUDA_RESERVED_SHARED STV_DEFAULT"
__nv_reservedSMEM_offset_0_alias:
	.zero		0


//--------------------- .nv.global                --------------------------
	.section	.nv.global,"aw",@nobits
.nv.global:
	.type		_ZN40_INTERNAL_764a415f_4_k_cu_fcf091ce_203754cute1_E,@object
	.size		_ZN40_INTERNAL_764a415f_4_k_cu_fcf091ce_203754cute1_E,(_ZN40_INTERNAL_764a415f_4_k_cu_fcf091ce_203754cuda3std3__45__cpo6cbeginE - _ZN40_INTERNAL_764a415f_4_k_cu_fcf091ce_203754cute1_E)
_ZN40_INTERNAL_764a415f_4_k_cu_fcf091ce_203754cute1_E:
	.zero		1
	.type		_ZN40_INTERNAL_764a415f_4_k_cu_fcf091ce_203754cuda3std3__45__cpo6cbeginE,@object
	.size		_ZN40_INTERNAL_764a415f_4_k_cu_fcf091ce_203754cuda3std3__45__cpo6cbeginE,(_ZN40_INTERNAL_764a415f_4_k_cu_fcf091ce_203754cuda3std3__48in_placeE - _ZN40_INTERNAL_764a415f_4_k_cu_fcf091ce_203754cuda3std3__45__cpo6cbeginE)
_ZN40_INTERNAL_764a415f_4_k_cu_fcf091ce_203754cuda3std3__45__cpo6cbeginE:
	.zero		1
	.type		_ZN40_INTERNAL_764a415f_4_k_cu_fcf091ce_203754cuda3std3__48in_placeE,@object
	.size		_ZN40_INTERNAL_764a415f_4_k_cu_fcf091ce_203754cuda3std3__48in_placeE,(_ZN40_INTERNAL_764a415f_4_k_cu_fcf091ce_203754cuda3std6ranges3__45__cpo9iter_moveE - _ZN40_INTERNAL_764a415f_4_k_cu_fcf091ce_203754cuda3std3__48in_placeE)
_ZN40_INTERNAL_764a415f_4_k_cu_fcf091ce_203754cuda3std3__48in_placeE:
	.zero		1
	.type		_ZN40_INTERNAL_764a415f_4_k_cu_fcf091ce_203754cuda3std6ranges3__45__cpo9iter_moveE,@object
	.size		_ZN40_INTERNAL_764a415f_4_k_cu_fcf091ce_203754cuda3std6ranges3__45__cpo9iter_moveE,(_ZN40_INTERNAL_764a415f_4_k_cu_fcf091ce_203754cuda3std3__45__cpo5beginE - _ZN40_INTERNAL_764a415f_4_k_cu_fcf091ce_203754cuda3std6ranges3__45__cpo9iter_moveE)
_ZN40_INTERNAL_764a415f_4_k_cu_fcf091ce_203754cuda3std6ranges3__45__cpo9iter_moveE:
	.zero		1
	.type		_ZN40_INTERNAL_764a415f_4_k_cu_fcf091ce_203754cuda3std3__45__cpo5beginE,@object
	.size		_ZN40_INTERNAL_764a415f_4_k_cu_fcf091ce_203754cuda3std3__45__cpo5beginE,(_ZN40_INTERNAL_764a415f_4_k_cu_fcf091ce_203754cuda3std3__442_GLOBAL__N__764a415f_4_k_cu_fcf091ce_203756ignoreE - _ZN40_INTERNAL_764a415f_4_k_cu_fcf091ce_203754cuda3std3__45__cpo5beginE)
_ZN40_INTERNAL_764a415f_4_k_cu_fcf091ce_203754cuda3std3__45__cpo5beginE:
	.zero		1
	.type		_ZN40_INTERNAL_764a415f_4_k_cu_fcf091ce_203754cuda3std3__442_GLOBAL__N__764a415f_4_k_cu_fcf091ce_203756ignoreE,@object
	.size		_ZN40_INTERNAL_764a415f_4_k_cu_fcf091ce_203754cuda3std3__442_GLOBAL__N__764a415f_4_k_cu_fcf091ce_203756ignoreE,(_ZN40_INTERNAL_764a415f_4_k_cu_fcf091ce_203754cute7productE - _ZN40_INTERNAL_764a415f_4_k_cu_fcf091ce_203754cuda3std3__442_GLOBAL__N__764a415f_4_k_cu_fcf091ce_203756ignoreE)
_ZN40_INTERNAL_764a415f_4_k_cu_fcf091ce_203754cuda3std3__442_GLOBAL__N__764a415f_4_k_cu_fcf091ce_203756ignoreE:
	.zero		1
	.type		_ZN40_INTERNAL_764a415f_4_k_cu_fcf091ce_203754cute7productE,@object
	.size		_ZN40_INTERNAL_764a415f_4_k_cu_fcf091ce_203754cute7productE,(_ZN40_INTERNAL_764a415f_4_k_cu_fcf091ce_203754cuda3std3__45__cpo3endE - _ZN40_INTERNAL_764a415f_4_k_cu_fcf091ce_203754cute7productE)
_ZN40_INTERNAL_764a415f_4_k_cu_fcf091ce_203754cute7productE:
	.zero		1
	.type		_ZN40_INTERNAL_764a415f_4_k_cu_fcf091ce_203754cuda3std3__45__cpo3endE,@object
	.size		_ZN40_INTERNAL_764a415f_4_k_cu_fcf091ce_203754cuda3std3__45__cpo3endE,(_ZN40_INTERNAL_764a415f_4_k_cu_fcf091ce_203754cuda3std3__419piecewise_constructE - _ZN40_INTERNAL_764a415f_4_k_cu_fcf091ce_203754cuda3std3__45__cpo3endE)
_ZN40_INTERNAL_764a415f_4_k_cu_fcf091ce_203754cuda3std3__45__cpo3endE:
	.zero		1
	.type		_ZN40_INTERNAL_764a415f_4_k_cu_fcf091ce_203754cuda3std3__419piecewise_constructE,@object
	.size		_ZN40_INTERNAL_764a415f_4_k_cu_fcf091ce_203754cuda3std3__419piecewise_constructE,(_ZN40_INTERNAL_764a415f_4_k_cu_fcf091ce_203754cuda3std3__45__cpo4cendE - _ZN40_INTERNAL_764a415f_4_k_cu_fcf091ce_203754cuda3std3__419piecewise_constructE)
_ZN40_INTERNAL_764a415f_4_k_cu_fcf091ce_203754cuda3std3__419piecewise_constructE:
	.zero		1
	.type		_ZN40_INTERNAL_764a415f_4_k_cu_fcf091ce_203754cuda3std3__45__cpo4cendE,@object
	.size		_ZN40_INTERNAL_764a415f_4_k_cu_fcf091ce_203754cuda3std3__45__cpo4cendE,(_ZN40_INTERNAL_764a415f_4_k_cu_fcf091ce_203754cuda3std6ranges3__45__cpo4swapE - _ZN40_INTERNAL_764a415f_4_k_cu_fcf091ce_203754cuda3std3__45__cpo4cendE)
_ZN40_INTERNAL_764a415f_4_k_cu_fcf091ce_203754cuda3std3__45__cpo4cendE:
	.zero		1
	.type		_ZN40_INTERNAL_764a415f_4_k_cu_fcf091ce_203754cuda3std6ranges3__45__cpo4swapE,@object
	.size		_ZN40_INTERNAL_764a415f_4_k_cu_fcf091ce_203754cuda3std6ranges3__45__cpo4swapE,(.L_7 - _ZN40_INTERNAL_764a415f_4_k_cu_fcf091ce_203754cuda3std6ranges3__45__cpo4swapE)
_ZN40_INTERNAL_764a415f_4_k_cu_fcf091ce_203754cuda3std6ranges3__45__cpo4swapE:
	.zero		1
.L_7:


//--------------------- .nv.constant0._ZN7cutlass13device_kernelINS_4gemm6kernel13GemmUniversalIN4cute5tupleIJiiiiEEENS1_10collective13CollectiveMmaINS1_37MainloopSm90TmaGmmaWarpSpecializedFP8ILi9ENS5_IJNS4_1CILi1EEESB_SB_EEENS1_32KernelTmaWarpSpecializedPingpongEEENS5_IJNSA_ILi64EEENSA_ILi128EEESG_EEENS_12float_e5m2_tENS5_IJlSB_lEEENS_12float_e4m3_tESJ_NS4_8TiledMMAINS4_8MMA_AtomIJNS4_4SM904GMMA31MMA_64x128x32_F32E5M2E4M3_SS_TNILNSO_7ScaleInE1ELSQ_1EEEEEENS4_6LayoutISC_NS5_IJNSA_ILi0EEESU_SU_EEEEENS5_IJNS4_10UnderscoreESX_SX_EEEEENS4_13SM90_TMA_LOADENS4_14ComposedLayoutINS4_7SwizzleILi3ELi4ELi3EEENS4_18smem_ptr_flag_bitsILi8EEENST_INS5_IJNSA_ILi8EEESG_EEENS5_IJSG_SB_EEEEEEEvNS4_8identityES10_S1A_vS1B_EENS_8epilogue10collective6detail29Sm90TmaWarpSpecializedAdapterINS1E_15DefaultEpilogueISI_SJ_SJ_NS1D_6thread17LinearCombinationISI_Li1EffLNS1I_9ScaleType4KindE0ELNS_15FloatRoundStyleE2ESI_EENS1_15EpilogueDefaultEEEEEvvEEEEvNT_6ParamsE --------------------------
	.section	.nv.constant0._ZN7cutlass13device_kernelINS_4gemm6kernel13GemmUniversalIN4cute5tupleIJiiiiEEENS1_10collective13CollectiveMmaINS1_37MainloopSm90TmaGmmaWarpSpecializedFP8ILi9ENS5_IJNS4_1CILi1EEESB_SB_EEENS1_32KernelTmaWarpSpecializedPingpongEEENS5_IJNSA_ILi64EEENSA_ILi128EEESG_EEENS_12float_e5m2_tENS5_IJlSB_lEEENS_12float_e4m3_tESJ_NS4_8TiledMMAINS4_8MMA_AtomIJNS4_4SM904GMMA31MMA_64x128x32_F32E5M2E4M3_SS_TNILNSO_7ScaleInE1ELSQ_1EEEEEENS4_6LayoutISC_NS5_IJNSA_ILi0EEESU_SU_EEEEENS5_IJNS4_10UnderscoreESX_SX_EEEEENS4_13SM90_TMA_LOADENS4_14ComposedLayoutINS4_7SwizzleILi3ELi4ELi3EEENS4_18smem_ptr_flag_bitsILi8EEENST_INS5_IJNSA_ILi8EEESG_EEENS5_IJSG_SB_EEEEEEEvNS4_8identityES10_S1A_vS1B_EENS_8epilogue10collective6detail29Sm90TmaWarpSpecializedAdapterINS1E_15DefaultEpilogueISI_SJ_SJ_NS1D_6thread17LinearCombinationISI_Li1EffLNS1I_9ScaleType4KindE0ELNS_15FloatRoundStyleE2ESI_EENS1_15EpilogueDefaultEEEEEvvEEEEvNT_6ParamsE,"a",@progbits
	.sectionflags	@""
	.align	4
.nv.constant0._ZN7cutlass13device_kernelINS_4gemm6kernel13GemmUniversalIN4cute5tupleIJiiiiEEENS1_10collective13CollectiveMmaINS1_37MainloopSm90TmaGmmaWarpSpecializedFP8ILi9ENS5_IJNS4_1CILi1EEESB_SB_EEENS1_32KernelTmaWarpSpecializedPingpongEEENS5_IJNSA_ILi64EEENSA_ILi128EEESG_EEENS_12float_e5m2_tENS5_IJlSB_lEEENS_12float_e4m3_tESJ_NS4_8TiledMMAINS4_8MMA_AtomIJNS4_4SM904GMMA31MMA_64x128x32_F32E5M2E4M3_SS_TNILNSO_7ScaleInE1ELSQ_1EEEEEENS4_6LayoutISC_NS5_IJNSA_ILi0EEESU_SU_EEEEENS5_IJNS4_10UnderscoreESX_SX_EEEEENS4_13SM90_TMA_LOADENS4_14ComposedLayoutINS4_7SwizzleILi3ELi4ELi3EEENS4_18smem_ptr_flag_bitsILi8EEENST_INS5_IJNSA_ILi8EEESG_EEENS5_IJSG_SB_EEEEEEEvNS4_8identityES10_S1A_vS1B_EENS_8epilogue10collective6detail29Sm90TmaWarpSpecializedAdapterINS1E_15DefaultEpilogueISI_SJ_SJ_NS1D_6thread17LinearCombinationISI_Li1EffLNS1I_9ScaleType4KindE0ELNS_15FloatRoundStyleE2ESI_EENS1_15EpilogueDefaultEEEEEvvEEEEvNT_6ParamsE:
	.zero		1664


//--------------------- SYMBOLS --------------------------

	.type		.nv.reservedSmem.offset0,@object
	.size		.nv.reservedSmem.offset0,0x4
